	.target	sm_100a

	.elftype	@"ET_EXEC"


//--------------------- .note.nv.tkinfo           --------------------------
	.section	.note.nv.tkinfo,"",@"SHT_NOTE"
	.sectionflags	@"SHF_NOTE_NV_TKINFO"
	.tkinfo
        /*0018*/ 	.word	0x00000002
        /*0030*/ 	.string	""
        /*0030*/ 	.string	"ptxas"
        /*0030*/ 	.string	"Cuda compilation tools, release 13.0, V13.0.88"
        /*0030*/ 	.string	"Build cuda_13.0.r13.0/compiler.36424714_0"
        /*0030*/ 	.string	"-arch sm_100a -m 64 "



//--------------------- .note.nv.cuinfo           --------------------------
	.section	.note.nv.cuinfo,"",@"SHT_NOTE"
	.sectionflags	@"SHF_NOTE_NV_CUINFO"
        /*0018*/ 	.short	0x0002
        /*001a*/ 	.short	0x0064
        /*001c*/ 	.short	0x0082
	.zero		2


//--------------------- .nv.info                  --------------------------
	.section	.nv.info,"",@"SHT_CUDA_INFO"
	.align	4


	//----- nvinfo : EIATTR_REGCOUNT
	.align		4
        /*0000*/ 	.byte	0x04, 0x2f
        /*0002*/ 	.short	(.L_20 - .L_19)
	.align		4
.L_19:
        /*0004*/ 	.word	index@(_ZN7cutlass13device_kernelINS_4gemm6kernel13GemmUniversalIN4cute5tupleIJiiiiEEENS1_10collective13CollectiveMmaINS1_35MainloopSm100TmaUmmaWarpSpecializedILi20ELi2ELi4ENS5_IJNS4_1CILi4EEENSA_ILi1EEESC_EEEEENS5_IJNSA_ILi64EEENSA_ILi256EEENSA_ILi32EEEEEEaNS5_IJlSC_lEEEaSJ_NS4_8TiledMMAINS4_8MMA_AtomIJNS4_15SM100_MMA_S8_SSIaaiLi64ELi256ELNS4_4UMMA5MajorE0ELSO_0ELNSN_8SaturateE0EEEEEENS4_6LayoutINS5_IJSC_SC_SC_EEENS5_IJNSA_ILi0EEESU_SU_EEEEENS5_IJNS4_10UnderscoreESX_SX_EEEEENS4_13SM90_TMA_LOADENS4_14ComposedLayoutINS4_7SwizzleILi1ELi4ELi3EEENS4_18smem_ptr_flag_bitsILi8EEENSS_INS5_IJNSA_ILi8EEESH_EEENS5_IJSH_SC_EEEEEEEvNS4_8identityENS4_23SM90_TMA_LOAD_MULTICASTES1A_vS1B_EENS_8epilogue10collective18CollectiveEpilogueINS1E_23Sm100TmaWarpSpecializedILi4ELi2ELi32ELb0ELb0EEEJSI_NS5_IJNSS_ISF_SC_EES1J_EEEaSJ_aSJ_NS1E_6fusion15FusionCallbacksIS1I_NS1L_17LinearCombinationIaiaiLNS_15FloatRoundStyleE2EEESI_S1K_JEEENS4_5SM1004TMEM4LOAD26SM100_TMEM_LOAD_16dp32b32xES10_NS11_INS12_ILi2ELi4ELi3EEES15_NSS_INS5_IJS16_SF_EEENS5_IJSF_SC_EEEEEEENS4_39AutoVectorizingCopyWithAssumedAlignmentILi128EEENS4_14SM90_TMA_STOREES1Z_S21_S21_EEEvvEEEEvNT_6ParamsE)
        /*0008*/ 	.word	0x0000005c


	//----- nvinfo : EIATTR_FRAME_SIZE
	.align		4
.L_20:
        /*000c*/ 	.byte	0x04, 0x11
        /*000e*/ 	.short	(.L_22 - .L_21)
	.align		4
.L_21:
        /*0010*/ 	.word	index@($__internal_2_$__cuda_sm10x_tcgen05_guardrail_trap_unallocated_columns_being_dealloced)
        /*0014*/ 	.word	0x00000000


	//----- nvinfo : EIATTR_FRAME_SIZE
	.align		4
.L_22:
        /*0018*/ 	.byte	0x04, 0x11
        /*001a*/ 	.short	(.L_24 - .L_23)
	.align		4
.L_23:
        /*001c*/ 	.word	index@($__internal_1_$__cuda_sm10x_tcgen05_guardrail_trap_phase_invalid_during_alloc)
        /*0020*/ 	.word	0x00000000


	//----- nvinfo : EIATTR_FRAME_SIZE
	.align		4
.L_24:
        /*0024*/ 	.byte	0x04, 0x11
        /*0026*/ 	.short	(.L_26 - .L_25)
	.align		4
.L_25:
        /*0028*/ 	.word	index@($__internal_0_$__cuda_sm10x_tcgen05_guardrail_trap_col_being_dealloced_not_returned_by_alloc)
        /*002c*/ 	.word	0x00000000


	//----- nvinfo : EIATTR_FRAME_SIZE
	.align		4
.L_26:
        /*0030*/ 	.byte	0x04, 0x11
        /*0032*/ 	.short	(.L_28 - .L_27)
	.align		4
.L_27:
        /*0034*/ 	.word	index@(_ZN7cutlass13device_kernelINS_4gemm6kernel13GemmUniversalIN4cute5tupleIJiiiiEEENS1_10collective13CollectiveMmaINS1_35MainloopSm100TmaUmmaWarpSpecializedILi20ELi2ELi4ENS5_IJNS4_1CILi4EEENSA_ILi1EEESC_EEEEENS5_IJNSA_ILi64EEENSA_ILi256EEENSA_ILi32EEEEEEaNS5_IJlSC_lEEEaSJ_NS4_8TiledMMAINS4_8MMA_AtomIJNS4_15SM100_MMA_S8_SSIaaiLi64ELi256ELNS4_4UMMA5MajorE0ELSO_0ELNSN_8SaturateE0EEEEEENS4_6LayoutINS5_IJSC_SC_SC_EEENS5_IJNSA_ILi0EEESU_SU_EEEEENS5_IJNS4_10UnderscoreESX_SX_EEEEENS4_13SM90_TMA_LOADENS4_14ComposedLayoutINS4_7SwizzleILi1ELi4ELi3EEENS4_18smem_ptr_flag_bitsILi8EEENSS_INS5_IJNSA_ILi8EEESH_EEENS5_IJSH_SC_EEEEEEEvNS4_8identityENS4_23SM90_TMA_LOAD_MULTICASTES1A_vS1B_EENS_8epilogue10collective18CollectiveEpilogueINS1E_23Sm100TmaWarpSpecializedILi4ELi2ELi32ELb0ELb0EEEJSI_NS5_IJNSS_ISF_SC_EES1J_EEEaSJ_aSJ_NS1E_6fusion15FusionCallbacksIS1I_NS1L_17LinearCombinationIaiaiLNS_15FloatRoundStyleE2EEESI_S1K_JEEENS4_5SM1004TMEM4LOAD26SM100_TMEM_LOAD_16dp32b32xES10_NS11_INS12_ILi2ELi4ELi3EEES15_NSS_INS5_IJS16_SF_EEENS5_IJSF_SC_EEEEEEENS4_39AutoVectorizingCopyWithAssumedAlignmentILi128EEENS4_14SM90_TMA_STOREES1Z_S21_S21_EEEvvEEEEvNT_6ParamsE)
        /*0038*/ 	.word	0x00000000


	//----- nvinfo : EIATTR_MIN_STACK_SIZE
	.align		4
.L_28:
        /*003c*/ 	.byte	0x04, 0x12
        /*003e*/ 	.short	(.L_30 - .L_29)
	.align		4
.L_29:
        /*0040*/ 	.word	index@(_ZN7cutlass13device_kernelINS_4gemm6kernel13GemmUniversalIN4cute5tupleIJiiiiEEENS1_10collective13CollectiveMmaINS1_35MainloopSm100TmaUmmaWarpSpecializedILi20ELi2ELi4ENS5_IJNS4_1CILi4EEENSA_ILi1EEESC_EEEEENS5_IJNSA_ILi64EEENSA_ILi256EEENSA_ILi32EEEEEEaNS5_IJlSC_lEEEaSJ_NS4_8TiledMMAINS4_8MMA_AtomIJNS4_15SM100_MMA_S8_SSIaaiLi64ELi256ELNS4_4UMMA5MajorE0ELSO_0ELNSN_8SaturateE0EEEEEENS4_6LayoutINS5_IJSC_SC_SC_EEENS5_IJNSA_ILi0EEESU_SU_EEEEENS5_IJNS4_10UnderscoreESX_SX_EEEEENS4_13SM90_TMA_LOADENS4_14ComposedLayoutINS4_7SwizzleILi1ELi4ELi3EEENS4_18smem_ptr_flag_bitsILi8EEENSS_INS5_IJNSA_ILi8EEESH_EEENS5_IJSH_SC_EEEEEEEvNS4_8identityENS4_23SM90_TMA_LOAD_MULTICASTES1A_vS1B_EENS_8epilogue10collective18CollectiveEpilogueINS1E_23Sm100TmaWarpSpecializedILi4ELi2ELi32ELb0ELb0EEEJSI_NS5_IJNSS_ISF_SC_EES1J_EEEaSJ_aSJ_NS1E_6fusion15FusionCallbacksIS1I_NS1L_17LinearCombinationIaiaiLNS_15FloatRoundStyleE2EEESI_S1K_JEEENS4_5SM1004TMEM4LOAD26SM100_TMEM_LOAD_16dp32b32xES10_NS11_INS12_ILi2ELi4ELi3EEES15_NSS_INS5_IJS16_SF_EEENS5_IJSF_SC_EEEEEEENS4_39AutoVectorizingCopyWithAssumedAlignmentILi128EEENS4_14SM90_TMA_STOREES1Z_S21_S21_EEEvvEEEEvNT_6ParamsE)
        /*0044*/ 	.word	0x00000000
.L_30:


//--------------------- .nv.compat                --------------------------
	.section	.nv.compat,"",@"SHT_CUDA_COMPAT_INFO"
	.align	4
        /*0000*/ 	.byte	0x02, 0x09, 0x01, 0x00, 0x02, 0x02, 0x03, 0x00, 0x02, 0x05, 0x06, 0x00, 0x03, 0x07, 0x01, 0x01
        /*0010*/ 	.byte	0x02, 0x03, 0x01, 0x00, 0x02, 0x06, 0x01, 0x00, 0x04, 0x0b, 0x08, 0x00, 0x01, 0x00, 0x00, 0x00
        /*0020*/ 	.byte	0x00, 0x00, 0x00, 0x00


//--------------------- .nv.info._ZN7cutlass13device_kernelINS_4gemm6kernel13GemmUniversalIN4cute5tupleIJiiiiEEENS1_10collective13CollectiveMmaINS1_35MainloopSm100TmaUmmaWarpSpecializedILi20ELi2ELi4ENS5_IJNS4_1CILi4EEENSA_ILi1EEESC_EEEEENS5_IJNSA_ILi64EEENSA_ILi256EEENSA_ILi32EEEEEEaNS5_IJlSC_lEEEaSJ_NS4_8TiledMMAINS4_8MMA_AtomIJNS4_15SM100_MMA_S8_SSIaaiLi64ELi256ELNS4_4UMMA5MajorE0ELSO_0ELNSN_8SaturateE0EEEEEENS4_6LayoutINS5_IJSC_SC_SC_EEENS5_IJNSA_ILi0EEESU_SU_EEEEENS5_IJNS4_10UnderscoreESX_SX_EEEEENS4_13SM90_TMA_LOADENS4_14ComposedLayoutINS4_7SwizzleILi1ELi4ELi3EEENS4_18smem_ptr_flag_bitsILi8EEENSS_INS5_IJNSA_ILi8EEESH_EEENS5_IJSH_SC_EEEEEEEvNS4_8identityENS4_23SM90_TMA_LOAD_MULTICASTES1A_vS1B_EENS_8epilogue10collective18CollectiveEpilogueINS1E_23Sm100TmaWarpSpecializedILi4ELi2ELi32ELb0ELb0EEEJSI_NS5_IJNSS_ISF_SC_EES1J_EEEaSJ_aSJ_NS1E_6fusion15FusionCallbacksIS1I_NS1L_17LinearCombinationIaiaiLNS_15FloatRoundStyleE2EEESI_S1K_JEEENS4_5SM1004TMEM4LOAD26SM100_TMEM_LOAD_16dp32b32xES10_NS11_INS12_ILi2ELi4ELi3EEES15_NSS_INS5_IJS16_SF_EEENS5_IJSF_SC_EEEEEEENS4_39AutoVectorizingCopyWithAssumedAlignmentILi128EEENS4_14SM90_TMA_STOREES1Z_S21_S21_EEEvvEEEEvNT_6ParamsE --------------------------
	.section	.nv.info._ZN7cutlass13device_kernelINS_4gemm6kernel13GemmUniversalIN4cute5tupleIJiiiiEEENS1_10collective13CollectiveMmaINS1_35MainloopSm100TmaUmmaWarpSpecializedILi20ELi2ELi4ENS5_IJNS4_1CILi4EEENSA_ILi1EEESC_EEEEENS5_IJNSA_ILi64EEENSA_ILi256EEENSA_ILi32EEEEEEaNS5_IJlSC_lEEEaSJ_NS4_8TiledMMAINS4_8MMA_AtomIJNS4_15SM100_MMA_S8_SSIaaiLi64ELi256ELNS4_4UMMA5MajorE0ELSO_0ELNSN_8SaturateE0EEEEEENS4_6LayoutINS5_IJSC_SC_SC_EEENS5_IJNSA_ILi0EEESU_SU_EEEEENS5_IJNS4_10UnderscoreESX_SX_EEEEENS4_13SM90_TMA_LOADENS4_14ComposedLayoutINS4_7SwizzleILi1ELi4ELi3EEENS4_18smem_ptr_flag_bitsILi8EEENSS_INS5_IJNSA_ILi8EEESH_EEENS5_IJSH_SC_EEEEEEEvNS4_8identityENS4_23SM90_TMA_LOAD_MULTICASTES1A_vS1B_EENS_8epilogue10collective18CollectiveEpilogueINS1E_23Sm100TmaWarpSpecializedILi4ELi2ELi32ELb0ELb0EEEJSI_NS5_IJNSS_ISF_SC_EES1J_EEEaSJ_aSJ_NS1E_6fusion15FusionCallbacksIS1I_NS1L_17LinearCombinationIaiaiLNS_15FloatRoundStyleE2EEESI_S1K_JEEENS4_5SM1004TMEM4LOAD26SM100_TMEM_LOAD_16dp32b32xES10_NS11_INS12_ILi2ELi4ELi3EEES15_NSS_INS5_IJS16_SF_EEENS5_IJSF_SC_EEEEEEENS4_39AutoVectorizingCopyWithAssumedAlignmentILi128EEENS4_14SM90_TMA_STOREES1Z_S21_S21_EEEvvEEEEvNT_6ParamsE,"",@"SHT_CUDA_INFO"
	.sectionflags	@""
	.align	4


	//----- nvinfo : EIATTR_CUDA_API_VERSION
	.align		4
        /*0000*/ 	.byte	0x04, 0x37
        /*0002*/ 	.short	(.L_32 - .L_31)
.L_31:
        /*0004*/ 	.word	0x00000082


	//----- nvinfo : EIATTR_KPARAM_INFO
	.align		4
.L_32:
        /*0008*/ 	.byte	0x04, 0x17
        /*000a*/ 	.short	(.L_34 - .L_33)
.L_33:
        /*000c*/ 	.word	0x00000000
        /*0010*/ 	.short	0x0000
        /*0012*/ 	.short	0x0000
        /*0014*/ 	.byte	0x00, 0xf0, 0x01, 0x20


	//----- nvinfo : EIATTR_AT_ENTRY_FRAGMENTS
	.align		4
.L_34:
        /*0018*/ 	.byte	0x04, 0x4f
        /*001a*/ 	.short	(.L_36 - .L_35)


	//   ....[0]....
.L_35:
        /*001c*/ 	.word	0x00000006


	//----- nvinfo : EIATTR_RESERVED_SMEM_USED
	.align		4
.L_36:
        /*0020*/ 	.byte	0x01, 0x41
	.zero		2


	//----- nvinfo : EIATTR_SPARSE_MMA_MASK
	.align		4
        /*0024*/ 	.byte	0x03, 0x50
        /*0026*/ 	.short	0x0000


	//----- nvinfo : EIATTR_TCGEN05_1CTA_USED
	.align		4
        /*0028*/ 	.byte	0x01, 0x51
	.zero		2


	//----- nvinfo : EIATTR_MAXREG_COUNT
	.align		4
        /*002c*/ 	.byte	0x03, 0x1b
        /*002e*/ 	.short	0x00ff


	//----- nvinfo : EIATTR_NUM_BARRIERS
	.align		4
        /*0030*/ 	.byte	0x02, 0x4c
        /*0032*/ 	.byte	0x07
	.zero		1


	//----- nvinfo : EIATTR_EXTERNS
	.align		4
        /*0034*/ 	.byte	0x04, 0x0f
        /*0036*/ 	.short	(.L_38 - .L_37)


	//   ....[0]....
	.align		4
.L_37:
        /*0038*/ 	.word	index@(__assertfail)


	//----- nvinfo : EIATTR_MERCURY_ISA_VERSION
	.align		4
.L_38:
        /*003c*/ 	.byte	0x03, 0x5f
        /*003e*/ 	.short	0x0101


	//----- nvinfo : EIATTR_INT_WARP_WIDE_INSTR_OFFSETS
	.align		4
        /*0040*/ 	.byte	0x04, 0x31
        /*0042*/ 	.short	(.L_40 - .L_39)


	//   ....[0]....
.L_39:
        /*0044*/ 	.word	0x00004710


	//   ....[1]....
        /*0048*/ 	.word	0x00004740


	//   ....[2]....
        /*004c*/ 	.word	0x00004760


	//   ....[3]....
        /*0050*/ 	.word	0x00005330


	//   ....[4]....
        /*0054*/ 	.word	0x00005390


	//   ....[5]....
        /*0058*/ 	.word	0x00005480


	//   ....[6]....
        /*005c*/ 	.word	0x00005500


	//   ....[7]....
        /*0060*/ 	.word	0x00005600


	//   ....[8]....
        /*0064*/ 	.word	0x00005690


	//   ....[9]....
        /*0068*/ 	.word	0x00005790


	//   ....[10]....
        /*006c*/ 	.word	0x00005840


	//----- nvinfo : EIATTR_COOP_GROUP_MASK_REGIDS
	.align		4
.L_40:
        /*0070*/ 	.byte	0x04, 0x29
        /*0072*/ 	.short	(.L_42 - .L_41)


	//   ....[0]....
.L_41:
        /*0074*/ 	.word	0xffffffff


	//   ....[1]....
        /*0078*/ 	.word	0xffffffff


	//   ....[2]....
        /*007c*/ 	.word	0xffffffff


	//   ....[3]....
        /*0080*/ 	.word	0xffffffff


	//   ....[4]....
        /*0084*/ 	.word	0xffffffff


	//   ....[5]....
        /*0088*/ 	.word	0xffffffff


	//   ....[6]....
        /*008c*/ 	.word	0xffffffff


	//   ....[7]....
        /*0090*/ 	.word	0xffffffff


	//   ....[8]....
        /*0094*/ 	.word	0xffffffff


	//   ....[9]....
        /*0098*/ 	.word	0xffffffff


	//   ....[10]....
        /*009c*/ 	.word	0xffffffff


	//   ....[11]....
        /*00a0*/ 	.word	0xffffffff


	//   ....[12]....
        /*00a4*/ 	.word	0xffffffff


	//   ....[13]....
        /*00a8*/ 	.word	0xffffffff


	//----- nvinfo : EIATTR_COOP_GROUP_INSTR_OFFSETS
	.align		4
.L_42:
        /*00ac*/ 	.byte	0x04, 0x28
        /*00ae*/ 	.short	(.L_44 - .L_43)


	//   ....[0]....
.L_43:
        /*00b0*/ 	.word	0x00000080


	//   ....[1]....
        /*00b4*/ 	.word	0x000004f0


	//   ....[2]....
        /*00b8*/ 	.word	0x000008b0


	//   ....[3]....
        /*00bc*/ 	.word	0x00000a50


	//   ....[4]....
        /*00c0*/ 	.word	0x00000b50


	//   ....[5]....
        /*00c4*/ 	.word	0x00000cc0


	//   ....[6]....
        /*00c8*/ 	.word	0x00000e60


	//   ....[7]....
        /*00cc*/ 	.word	0x00001020


	//   ....[8]....
        /*00d0*/ 	.word	0x00002290


	//   ....[9]....
        /*00d4*/ 	.word	0x00003a50


	//   ....[10]....
        /*00d8*/ 	.word	0x00003c60


	//   ....[11]....
        /*00dc*/ 	.word	0x00003c90


	//   ....[12]....
        /*00e0*/ 	.word	0x000045f0


	//   ....[13]....
        /*00e4*/ 	.word	0x00004820


	//----- nvinfo : EIATTR_VRC_CTA_INIT_COUNT
	.align		4
.L_44:
        /*00e8*/ 	.byte	0x02, 0x4a
        /*00ea*/ 	.byte	0x80
	.zero		1


	//----- nvinfo : EIATTR_SYSCALL_OFFSETS
	.align		4
        /*00ec*/ 	.byte	0x04, 0x46
        /*00ee*/ 	.short	(.L_46 - .L_45)


	//   ....[0]....
.L_45:
        /*00f0*/ 	.word	0x000064d0


	//   ....[1]....
        /*00f4*/ 	.word	0x00006610


	//   ....[2]....
        /*00f8*/ 	.word	0x00006e40


	//   ....[3]....
        /*00fc*/ 	.word	0x00007be0


	//   ....[4]....
        /*0100*/ 	.word	0x00008930


	//   ....[5]....
        /*0104*/ 	.word	0x000096a0


	//----- nvinfo : EIATTR_MBARRIER_INSTR_OFFSETS
	.align		4
.L_46:
        /*0108*/ 	.byte	0x04, 0x39
        /*010a*/ 	.short	(.L_48 - .L_47)


	//   ....[0]....
.L_47:
        /*010c*/ 	.word	0x00000610
        /*0110*/ 	.word	0x000000ff
        /*0114*/ 	.word	0x00000000
        /*0118*/ 	.short	0x0100
        /*011a*/ 	.byte	0x04
	.zero		1


	//   ....[1]....
        /*011c*/ 	.word	0x00000620
        /*0120*/ 	.word	0x000000ff
        /*0124*/ 	.word	0x000000a0
        /*0128*/ 	.short	0x0100
        /*012a*/ 	.byte	0x04
	.zero		1


	//   ....[2]....
        /*012c*/ 	.word	0x00000630
        /*0130*/ 	.word	0x000000ff
        /*0134*/ 	.word	0x00000008
        /*0138*/ 	.short	0x0100
        /*013a*/ 	.byte	0x04
	.zero		1


	//   ....[3]....
        /*013c*/ 	.word	0x00000640
        /*0140*/ 	.word	0x000000ff
        /*0144*/ 	.word	0x000000a8
        /*0148*/ 	.short	0x0100
        /*014a*/ 	.byte	0x04
	.zero		1


	//   ....[4]....
        /*014c*/ 	.word	0x00000650
        /*0150*/ 	.word	0x000000ff
        /*0154*/ 	.word	0x00000010
        /*0158*/ 	.short	0x0100
        /*015a*/ 	.byte	0x04
	.zero		1


	//   ....[5]....
        /*015c*/ 	.word	0x00000660
        /*0160*/ 	.word	0x000000ff
        /*0164*/ 	.word	0x000000b0
        /*0168*/ 	.short	0x0100
        /*016a*/ 	.byte	0x04
	.zero		1


	//   ....[6]....
        /*016c*/ 	.word	0x00000670
        /*0170*/ 	.word	0x000000ff
        /*0174*/ 	.word	0x00000018
        /*0178*/ 	.short	0x0100
        /*017a*/ 	.byte	0x04
	.zero		1


	//   ....[7]....
        /*017c*/ 	.word	0x00000680
        /*0180*/ 	.word	0x000000ff
        /*0184*/ 	.word	0x000000b8
        /*0188*/ 	.short	0x0100
        /*018a*/ 	.byte	0x04
	.zero		1


	//   ....[8]....
        /*018c*/ 	.word	0x00000690
        /*0190*/ 	.word	0x000000ff
        /*0194*/ 	.word	0x00000020
        /*0198*/ 	.short	0x0100
        /*019a*/ 	.byte	0x04
	.zero		1


	//   ....[9]....
        /*019c*/ 	.word	0x000006a0
        /*01a0*/ 	.word	0x000000ff
        /*01a4*/ 	.word	0x000000c0
        /*01a8*/ 	.short	0x0100
        /*01aa*/ 	.byte	0x04
	.zero		1


	//   ....[10]....
        /*01ac*/ 	.word	0x000006b0
        /*01b0*/ 	.word	0x000000ff
        /*01b4*/ 	.word	0x00000028
        /*01b8*/ 	.short	0x0100
        /*01ba*/ 	.byte	0x04
	.zero		1


	//   ....[11]....
        /*01bc*/ 	.word	0x000006c0
        /*01c0*/ 	.word	0x000000ff
        /*01c4*/ 	.word	0x000000c8
        /*01c8*/ 	.short	0x0100
        /*01ca*/ 	.byte	0x04
	.zero		1


	//   ....[12]....
        /*01cc*/ 	.word	0x000006d0
        /*01d0*/ 	.word	0x000000ff
        /*01d4*/ 	.word	0x00000030
        /*01d8*/ 	.short	0x0100
        /*01da*/ 	.byte	0x04
	.zero		1


	//   ....[13]....
        /*01dc*/ 	.word	0x000006e0
        /*01e0*/ 	.word	0x000000ff
        /*01e4*/ 	.word	0x000000d0
        /*01e8*/ 	.short	0x0100
        /*01ea*/ 	.byte	0x04
	.zero		1


	//   ....[14]....
        /*01ec*/ 	.word	0x000006f0
        /*01f0*/ 	.word	0x000000ff
        /*01f4*/ 	.word	0x00000038
        /*01f8*/ 	.short	0x0100
        /*01fa*/ 	.byte	0x04
	.zero		1


	//   ....[15]....
        /*01fc*/ 	.word	0x00000700
        /*0200*/ 	.word	0x000000ff
        /*0204*/ 	.word	0x000000d8
        /*0208*/ 	.short	0x0100
        /*020a*/ 	.byte	0x04
	.zero		1


	//   ....[16]....
        /*020c*/ 	.word	0x00000710
        /*0210*/ 	.word	0x000000ff
        /*0214*/ 	.word	0x00000040
        /*0218*/ 	.short	0x0100
        /*021a*/ 	.byte	0x04
	.zero		1


	//   ....[17]....
        /*021c*/ 	.word	0x00000720
        /*0220*/ 	.word	0x000000ff
        /*0224*/ 	.word	0x000000e0
        /*0228*/ 	.short	0x0100
        /*022a*/ 	.byte	0x04
	.zero		1


	//   ....[18]....
        /*022c*/ 	.word	0x00000730
        /*0230*/ 	.word	0x000000ff
        /*0234*/ 	.word	0x00000048
        /*0238*/ 	.short	0x0100
        /*023a*/ 	.byte	0x04
	.zero		1


	//   ....[19]....
        /*023c*/ 	.word	0x00000740
        /*0240*/ 	.word	0x000000ff
        /*0244*/ 	.word	0x000000e8
        /*0248*/ 	.short	0x0100
        /*024a*/ 	.byte	0x04
	.zero		1


	//   ....[20]....
        /*024c*/ 	.word	0x00000750
        /*0250*/ 	.word	0x000000ff
        /*0254*/ 	.word	0x00000050
        /*0258*/ 	.short	0x0100
        /*025a*/ 	.byte	0x04
	.zero		1


	//   ....[21]....
        /*025c*/ 	.word	0x00000760
        /*0260*/ 	.word	0x000000ff
        /*0264*/ 	.word	0x000000f0
        /*0268*/ 	.short	0x0100
        /*026a*/ 	.byte	0x04
	.zero		1


	//   ....[22]....
        /*026c*/ 	.word	0x00000770
        /*0270*/ 	.word	0x000000ff
        /*0274*/ 	.word	0x00000058
        /*0278*/ 	.short	0x0100
        /*027a*/ 	.byte	0x04
	.zero		1


	//   ....[23]....
        /*027c*/ 	.word	0x00000780
        /*0280*/ 	.word	0x000000ff
        /*0284*/ 	.word	0x000000f8
        /*0288*/ 	.short	0x0100
        /*028a*/ 	.byte	0x04
	.zero		1


	//   ....[24]....
        /*028c*/ 	.word	0x00000790
        /*0290*/ 	.word	0x000000ff
        /*0294*/ 	.word	0x00000060
        /*0298*/ 	.short	0x0100
        /*029a*/ 	.byte	0x04
	.zero		1


	//   ....[25]....
        /*029c*/ 	.word	0x000007a0
        /*02a0*/ 	.word	0x000000ff
        /*02a4*/ 	.word	0x00000100
        /*02a8*/ 	.short	0x0100
        /*02aa*/ 	.byte	0x04
	.zero		1


	//   ....[26]....
        /*02ac*/ 	.word	0x000007b0
        /*02b0*/ 	.word	0x000000ff
        /*02b4*/ 	.word	0x00000068
        /*02b8*/ 	.short	0x0100
        /*02ba*/ 	.byte	0x04
	.zero		1


	//   ....[27]....
        /*02bc*/ 	.word	0x000007c0
        /*02c0*/ 	.word	0x000000ff
        /*02c4*/ 	.word	0x00000108
        /*02c8*/ 	.short	0x0100
        /*02ca*/ 	.byte	0x04
	.zero		1


	//   ....[28]....
        /*02cc*/ 	.word	0x000007d0
        /*02d0*/ 	.word	0x000000ff
        /*02d4*/ 	.word	0x00000070
        /*02d8*/ 	.short	0x0100
        /*02da*/ 	.byte	0x04
	.zero		1


	//   ....[29]....
        /*02dc*/ 	.word	0x000007e0
        /*02e0*/ 	.word	0x000000ff
        /*02e4*/ 	.word	0x00000110
        /*02e8*/ 	.short	0x0100
        /*02ea*/ 	.byte	0x04
	.zero		1


	//   ....[30]....
        /*02ec*/ 	.word	0x000007f0
        /*02f0*/ 	.word	0x000000ff
        /*02f4*/ 	.word	0x00000078
        /*02f8*/ 	.short	0x0100
        /*02fa*/ 	.byte	0x04
	.zero		1


	//   ....[31]....
        /*02fc*/ 	.word	0x00000800
        /*0300*/ 	.word	0x000000ff
        /*0304*/ 	.word	0x00000118
        /*0308*/ 	.short	0x0100
        /*030a*/ 	.byte	0x04
	.zero		1


	//   ....[32]....
        /*030c*/ 	.word	0x00000810
        /*0310*/ 	.word	0x000000ff
        /*0314*/ 	.word	0x00000080
        /*0318*/ 	.short	0x0100
        /*031a*/ 	.byte	0x04
	.zero		1


	//   ....[33]....
        /*031c*/ 	.word	0x00000820
        /*0320*/ 	.word	0x000000ff
        /*0324*/ 	.word	0x00000120
        /*0328*/ 	.short	0x0100
        /*032a*/ 	.byte	0x04
	.zero		1


	//   ....[34]....
        /*032c*/ 	.word	0x00000830
        /*0330*/ 	.word	0x000000ff
        /*0334*/ 	.word	0x00000088
        /*0338*/ 	.short	0x0100
        /*033a*/ 	.byte	0x04
	.zero		1


	//   ....[35]....
        /*033c*/ 	.word	0x00000840
        /*0340*/ 	.word	0x000000ff
        /*0344*/ 	.word	0x00000128
        /*0348*/ 	.short	0x0100
        /*034a*/ 	.byte	0x04
	.zero		1


	//   ....[36]....
        /*034c*/ 	.word	0x00000850
        /*0350*/ 	.word	0x000000ff
        /*0354*/ 	.word	0x00000090
        /*0358*/ 	.short	0x0100
        /*035a*/ 	.byte	0x04
	.zero		1


	//   ....[37]....
        /*035c*/ 	.word	0x00000860
        /*0360*/ 	.word	0x000000ff
        /*0364*/ 	.word	0x00000130
        /*0368*/ 	.short	0x0100
        /*036a*/ 	.byte	0x04
	.zero		1


	//   ....[38]....
        /*036c*/ 	.word	0x00000870
        /*0370*/ 	.word	0x000000ff
        /*0374*/ 	.word	0x00000098
        /*0378*/ 	.short	0x0100
        /*037a*/ 	.byte	0x04
	.zero		1


	//   ....[39]....
        /*037c*/ 	.word	0x00000880
        /*0380*/ 	.word	0x000000ff
        /*0384*/ 	.word	0x00000138
        /*0388*/ 	.short	0x0100
        /*038a*/ 	.byte	0x04
	.zero		1


	//   ....[40]....
        /*038c*/ 	.word	0x000009c0
        /*0390*/ 	.word	0x000000ff
        /*0394*/ 	.word	0x00000140
        /*0398*/ 	.short	0x0100
        /*039a*/ 	.byte	0x04
	.zero		1


	//   ....[41]....
        /*039c*/ 	.word	0x000009d0
        /*03a0*/ 	.word	0x000000ff
        /*03a4*/ 	.word	0x00000160
        /*03a8*/ 	.short	0x0100
        /*03aa*/ 	.byte	0x04
	.zero		1


	//   ....[42]....
        /*03ac*/ 	.word	0x000009e0
        /*03b0*/ 	.word	0x000000ff
        /*03b4*/ 	.word	0x00000148
        /*03b8*/ 	.short	0x0100
        /*03ba*/ 	.byte	0x04
	.zero		1


	//   ....[43]....
        /*03bc*/ 	.word	0x000009f0
        /*03c0*/ 	.word	0x000000ff
        /*03c4*/ 	.word	0x00000168
        /*03c8*/ 	.short	0x0100
        /*03ca*/ 	.byte	0x04
	.zero		1


	//   ....[44]....
        /*03cc*/ 	.word	0x00000a00
        /*03d0*/ 	.word	0x000000ff
        /*03d4*/ 	.word	0x00000150
        /*03d8*/ 	.short	0x0100
        /*03da*/ 	.byte	0x04
	.zero		1


	//   ....[45]....
        /*03dc*/ 	.word	0x00000a10
        /*03e0*/ 	.word	0x000000ff
        /*03e4*/ 	.word	0x00000170
        /*03e8*/ 	.short	0x0100
        /*03ea*/ 	.byte	0x04
	.zero		1


	//   ....[46]....
        /*03ec*/ 	.word	0x00000a20
        /*03f0*/ 	.word	0x000000ff
        /*03f4*/ 	.word	0x00000158
        /*03f8*/ 	.short	0x0100
        /*03fa*/ 	.byte	0x04
	.zero		1


	//   ....[47]....
        /*03fc*/ 	.word	0x00000a30
        /*0400*/ 	.word	0x000000ff
        /*0404*/ 	.word	0x00000178
        /*0408*/ 	.short	0x0100
        /*040a*/ 	.byte	0x04
	.zero		1


	//   ....[48]....
        /*040c*/ 	.word	0x00000b20
        /*0410*/ 	.word	0x000000ff
        /*0414*/ 	.word	0x00000180
        /*0418*/ 	.short	0x0100
        /*041a*/ 	.byte	0x06
	.zero		1


	//   ....[49]....
        /*041c*/ 	.word	0x00000b30
        /*0420*/ 	.word	0x000000ff
        /*0424*/ 	.word	0x00000188
        /*0428*/ 	.short	0x0100
        /*042a*/ 	.byte	0x06
	.zero		1


	//   ....[50]....
        /*042c*/ 	.word	0x00000c70
        /*0430*/ 	.word	0x000000ff
        /*0434*/ 	.word	0x00000190
        /*0438*/ 	.short	0x0100
        /*043a*/ 	.byte	0x06
	.zero		1


	//   ....[51]....
        /*043c*/ 	.word	0x00000c80
        /*0440*/ 	.word	0x000000ff
        /*0444*/ 	.word	0x000001a0
        /*0448*/ 	.short	0x0100
        /*044a*/ 	.byte	0x06
	.zero		1


	//   ....[52]....
        /*044c*/ 	.word	0x00000c90
        /*0450*/ 	.word	0x000000ff
        /*0454*/ 	.word	0x00000198
        /*0458*/ 	.short	0x0100
        /*045a*/ 	.byte	0x06
	.zero		1


	//   ....[53]....
        /*045c*/ 	.word	0x00000ca0
        /*0460*/ 	.word	0x000000ff
        /*0464*/ 	.word	0x000001a8
        /*0468*/ 	.short	0x0100
        /*046a*/ 	.byte	0x06
	.zero		1


	//   ....[54]....
        /*046c*/ 	.word	0x00000dd0
        /*0470*/ 	.word	0x000000ff
        /*0474*/ 	.word	0x000001b0
        /*0478*/ 	.short	0x0100
        /*047a*/ 	.byte	0x04
	.zero		1


	//   ....[55]....
        /*047c*/ 	.word	0x00000de0
        /*0480*/ 	.word	0x000000ff
        /*0484*/ 	.word	0x000001d0
        /*0488*/ 	.short	0x0100
        /*048a*/ 	.byte	0x04
	.zero		1


	//   ....[56]....
        /*048c*/ 	.word	0x00000df0
        /*0490*/ 	.word	0x000000ff
        /*0494*/ 	.word	0x000001b8
        /*0498*/ 	.short	0x0100
        /*049a*/ 	.byte	0x04
	.zero		1


	//   ....[57]....
        /*049c*/ 	.word	0x00000e00
        /*04a0*/ 	.word	0x000000ff
        /*04a4*/ 	.word	0x000001d8
        /*04a8*/ 	.short	0x0100
        /*04aa*/ 	.byte	0x04
	.zero		1


	//   ....[58]....
        /*04ac*/ 	.word	0x00000e10
        /*04b0*/ 	.word	0x000000ff
        /*04b4*/ 	.word	0x000001c0
        /*04b8*/ 	.short	0x0100
        /*04ba*/ 	.byte	0x04
	.zero		1


	//   ....[59]....
        /*04bc*/ 	.word	0x00000e20
        /*04c0*/ 	.word	0x000000ff
        /*04c4*/ 	.word	0x000001e0
        /*04c8*/ 	.short	0x0100
        /*04ca*/ 	.byte	0x04
	.zero		1


	//   ....[60]....
        /*04cc*/ 	.word	0x00000e30
        /*04d0*/ 	.word	0x000000ff
        /*04d4*/ 	.word	0x000001c8
        /*04d8*/ 	.short	0x0100
        /*04da*/ 	.byte	0x04
	.zero		1


	//   ....[61]....
        /*04dc*/ 	.word	0x00000e40
        /*04e0*/ 	.word	0x000000ff
        /*04e4*/ 	.word	0x000001e8
        /*04e8*/ 	.short	0x0100
        /*04ea*/ 	.byte	0x04
	.zero		1


	//   ....[62]....
        /*04ec*/ 	.word	0x00000f30
        /*04f0*/ 	.word	0x000000ff
        /*04f4*/ 	.word	0x000001f0
        /*04f8*/ 	.short	0x0100
        /*04fa*/ 	.byte	0x04
	.zero		1


	//   ....[63]....
        /*04fc*/ 	.word	0x00000f40
        /*0500*/ 	.word	0x000000ff
        /*0504*/ 	.word	0x00000200
        /*0508*/ 	.short	0x0100
        /*050a*/ 	.byte	0x04
	.zero		1


	//   ....[64]....
        /*050c*/ 	.word	0x00000f50
        /*0510*/ 	.word	0x000000ff
        /*0514*/ 	.word	0x000001f8
        /*0518*/ 	.short	0x0100
        /*051a*/ 	.byte	0x04
	.zero		1


	//   ....[65]....
        /*051c*/ 	.word	0x00000f60
        /*0520*/ 	.word	0x000000ff
        /*0524*/ 	.word	0x00000208
        /*0528*/ 	.short	0x0100
        /*052a*/ 	.byte	0x04
	.zero		1


	//   ....[66]....
        /*052c*/ 	.word	0x00001b10
        /*0530*/ 	.word	0x00000000
        /*0534*/ 	.word	0x00000200
        /*0538*/ 	.short	0x010a
        /*053a*/ 	.byte	0xff
	.zero		1


	//   ....[67]....
        /*053c*/ 	.word	0x00001b40
        /*0540*/ 	.word	0x00000000
        /*0544*/ 	.word	0x000001f0
        /*0548*/ 	.short	0x0101
        /*054a*/ 	.byte	0xff
	.zero		1


	//   ....[68]....
        /*054c*/ 	.word	0x00001c10
        /*0550*/ 	.word	0x000000ff
        /*0554*/ 	.word	0x000000a0
        /*0558*/ 	.short	0x010a
        /*055a*/ 	.byte	0x04
	.zero		1


	//   ....[69]....
        /*055c*/ 	.word	0x00001c90
        /*0560*/ 	.word	0x000000ff
        /*0564*/ 	.word	0x000000a0
        /*0568*/ 	.short	0x010a
        /*056a*/ 	.byte	0x21
	.zero		1


	//   ....[70]....
        /*056c*/ 	.word	0x00001e20
        /*0570*/ 	.word	0x000000ff
        /*0574*/ 	.word	0x000000a0
        /*0578*/ 	.short	0x010a
        /*057a*/ 	.byte	0x08
	.zero		1


	//   ....[71]....
        /*057c*/ 	.word	0x00001f40
        /*0580*/ 	.word	0x000000ff
        /*0584*/ 	.word	0x00000188
        /*0588*/ 	.short	0x0101
        /*058a*/ 	.byte	0x06
	.zero		1


	//   ....[72]....
        /*058c*/ 	.word	0x00001f60
        /*0590*/ 	.word	0x000000ff
        /*0594*/ 	.word	0x000000a0
        /*0598*/ 	.short	0x010a
        /*059a*/ 	.byte	0x04
	.zero		1


	//   ....[73]....
        /*059c*/ 	.word	0x00001fe0
        /*05a0*/ 	.word	0x000000ff
        /*05a4*/ 	.word	0x000000a0
        /*05a8*/ 	.short	0x010a
        /*05aa*/ 	.byte	0x11
	.zero		1


	//   ....[74]....
        /*05ac*/ 	.word	0x000021f0
        /*05b0*/ 	.word	0x000000ff
        /*05b4*/ 	.word	0x000000a0
        /*05b8*/ 	.short	0x010a
        /*05ba*/ 	.byte	0x07
	.zero		1


	//   ....[75]....
        /*05bc*/ 	.word	0x000022c0
        /*05c0*/ 	.word	0x00000003
        /*05c4*/ 	.word	0x00000190
        /*05c8*/ 	.short	0x010a
        /*05ca*/ 	.byte	0xff
	.zero		1


	//   ....[76]....
        /*05cc*/ 	.word	0x00002410
        /*05d0*/ 	.word	0x00000000
        /*05d4*/ 	.word	0x00000000
        /*05d8*/ 	.short	0x0101
        /*05da*/ 	.byte	0xff
	.zero		1


	//   ....[77]....
        /*05dc*/ 	.word	0x000029d0
        /*05e0*/ 	.word	0x000000ff
        /*05e4*/ 	.word	0x00000000
        /*05e8*/ 	.short	0x010a
        /*05ea*/ 	.byte	0x04
	.zero		1


	//   ....[78]....
        /*05ec*/ 	.word	0x00002a60
        /*05f0*/ 	.word	0x000000ff
        /*05f4*/ 	.word	0x00000000
        /*05f8*/ 	.short	0x010a
        /*05fa*/ 	.byte	0x05
	.zero		1


	//   ....[79]....
        /*05fc*/ 	.word	0x00002af0
        /*0600*/ 	.word	0x000000ff
        /*0604*/ 	.word	0x00000000
        /*0608*/ 	.short	0x010a
        /*060a*/ 	.byte	0x05
	.zero		1


	//   ....[80]....
        /*060c*/ 	.word	0x00002b80
        /*0610*/ 	.word	0x000000ff
        /*0614*/ 	.word	0x00000000
        /*0618*/ 	.short	0x010a
        /*061a*/ 	.byte	0x05
	.zero		1


	//   ....[81]....
        /*061c*/ 	.word	0x00002c10
        /*0620*/ 	.word	0x000000ff
        /*0624*/ 	.word	0x00000000
        /*0628*/ 	.short	0x010a
        /*062a*/ 	.byte	0x05
	.zero		1


	//   ....[82]....
        /*062c*/ 	.word	0x00002ca0
        /*0630*/ 	.word	0x000000ff
        /*0634*/ 	.word	0x00000000
        /*0638*/ 	.short	0x010a
        /*063a*/ 	.byte	0x05
	.zero		1


	//   ....[83]....
        /*063c*/ 	.word	0x00002d30
        /*0640*/ 	.word	0x000000ff
        /*0644*/ 	.word	0x00000000
        /*0648*/ 	.short	0x010a
        /*064a*/ 	.byte	0x05
	.zero		1


	//   ....[84]....
        /*064c*/ 	.word	0x00002dc0
        /*0650*/ 	.word	0x000000ff
        /*0654*/ 	.word	0x00000000
        /*0658*/ 	.short	0x010a
        /*065a*/ 	.byte	0x05
	.zero		1


	//   ....[85]....
        /*065c*/ 	.word	0x00002e50
        /*0660*/ 	.word	0x000000ff
        /*0664*/ 	.word	0x00000000
        /*0668*/ 	.short	0x010a
        /*066a*/ 	.byte	0x05
	.zero		1


	//   ....[86]....
        /*066c*/ 	.word	0x00002ee0
        /*0670*/ 	.word	0x000000ff
        /*0674*/ 	.word	0x00000000
        /*0678*/ 	.short	0x010a
        /*067a*/ 	.byte	0x05
	.zero		1


	//   ....[87]....
        /*067c*/ 	.word	0x00002f70
        /*0680*/ 	.word	0x000000ff
        /*0684*/ 	.word	0x00000000
        /*0688*/ 	.short	0x010a
        /*068a*/ 	.byte	0x05
	.zero		1


	//   ....[88]....
        /*068c*/ 	.word	0x00003000
        /*0690*/ 	.word	0x000000ff
        /*0694*/ 	.word	0x00000000
        /*0698*/ 	.short	0x010a
        /*069a*/ 	.byte	0x05
	.zero		1


	//   ....[89]....
        /*069c*/ 	.word	0x00003090
        /*06a0*/ 	.word	0x000000ff
        /*06a4*/ 	.word	0x00000000
        /*06a8*/ 	.short	0x010a
        /*06aa*/ 	.byte	0x05
	.zero		1


	//   ....[90]....
        /*06ac*/ 	.word	0x00003120
        /*06b0*/ 	.word	0x000000ff
        /*06b4*/ 	.word	0x00000000
        /*06b8*/ 	.short	0x010a
        /*06ba*/ 	.byte	0x05
	.zero		1


	//   ....[91]....
        /*06bc*/ 	.word	0x000031b0
        /*06c0*/ 	.word	0x000000ff
        /*06c4*/ 	.word	0x00000000
        /*06c8*/ 	.short	0x010a
        /*06ca*/ 	.byte	0x05
	.zero		1


	//   ....[92]....
        /*06cc*/ 	.word	0x00003240
        /*06d0*/ 	.word	0x000000ff
        /*06d4*/ 	.word	0x00000000
        /*06d8*/ 	.short	0x010a
        /*06da*/ 	.byte	0x05
	.zero		1


	//   ....[93]....
        /*06dc*/ 	.word	0x000032d0
        /*06e0*/ 	.word	0x000000ff
        /*06e4*/ 	.word	0x00000000
        /*06e8*/ 	.short	0x010a
        /*06ea*/ 	.byte	0x05
	.zero		1


	//   ....[94]....
        /*06ec*/ 	.word	0x00003360
        /*06f0*/ 	.word	0x000000ff
        /*06f4*/ 	.word	0x00000000
        /*06f8*/ 	.short	0x010a
        /*06fa*/ 	.byte	0x05
	.zero		1


	//   ....[95]....
        /*06fc*/ 	.word	0x000033f0
        /*0700*/ 	.word	0x000000ff
        /*0704*/ 	.word	0x00000000
        /*0708*/ 	.short	0x010a
        /*070a*/ 	.byte	0x05
	.zero		1


	//   ....[96]....
        /*070c*/ 	.word	0x00003490
        /*0710*/ 	.word	0x00000000
        /*0714*/ 	.word	0x00000000
        /*0718*/ 	.short	0x010a
        /*071a*/ 	.byte	0xff
	.zero		1


	//   ....[97]....
        /*071c*/ 	.word	0x000035b0
        /*0720*/ 	.word	0x00000002
        /*0724*/ 	.word	0x000001f0
        /*0728*/ 	.short	0x010a
        /*072a*/ 	.byte	0xff
	.zero		1


	//   ....[98]....
        /*072c*/ 	.word	0x00003620
        /*0730*/ 	.word	0x00000002
        /*0734*/ 	.word	0x00000000
        /*0738*/ 	.short	0x0101
        /*073a*/ 	.byte	0xff
	.zero		1


	//   ....[99]....
        /*073c*/ 	.word	0x00003640
        /*0740*/ 	.word	0x000000ff
        /*0744*/ 	.word	0x000001a0
        /*0748*/ 	.short	0x010a
        /*074a*/ 	.byte	0x04
	.zero		1


	//   ....[100]....
        /*074c*/ 	.word	0x00003760
        /*0750*/ 	.word	0x00000002
        /*0754*/ 	.word	0x00000190
        /*0758*/ 	.short	0x010a
        /*075a*/ 	.byte	0xff
	.zero		1


	//   ....[101]....
        /*075c*/ 	.word	0x00003860
        /*0760*/ 	.word	0x00000002
        /*0764*/ 	.word	0x00000000
        /*0768*/ 	.short	0x0101
        /*076a*/ 	.byte	0xff
	.zero		1


	//   ....[102]....
        /*076c*/ 	.word	0x000038f0
        /*0770*/ 	.word	0x000000ff
        /*0774*/ 	.word	0x000001a0
        /*0778*/ 	.short	0x0106
        /*077a*/ 	.byte	0x04
	.zero		1


	//   ....[103]....
        /*077c*/ 	.word	0x00003910
        /*0780*/ 	.word	0x000000ff
        /*0784*/ 	.word	0x000001a0
        /*0788*/ 	.short	0x010a
        /*078a*/ 	.byte	0x04
	.zero		1


	//   ....[104]....
        /*078c*/ 	.word	0x000039a0
        /*0790*/ 	.word	0x000000ff
        /*0794*/ 	.word	0x000001a0
        /*0798*/ 	.short	0x0106
        /*079a*/ 	.byte	0x07
	.zero		1


	//   ....[105]....
        /*079c*/ 	.word	0x000039e0
        /*07a0*/ 	.word	0x00000000
        /*07a4*/ 	.word	0x000001a0
        /*07a8*/ 	.short	0x010a
        /*07aa*/ 	.byte	0xff
	.zero		1


	//   ....[106]....
        /*07ac*/ 	.word	0x00003ed0
        /*07b0*/ 	.word	0x00000000
        /*07b4*/ 	.word	0x00000190
        /*07b8*/ 	.short	0x010a
        /*07ba*/ 	.byte	0xff
	.zero		1


	//   ....[107]....
        /*07bc*/ 	.word	0x00003fd0
        /*07c0*/ 	.word	0x00000003
        /*07c4*/ 	.word	0x00000000
        /*07c8*/ 	.short	0x0101
        /*07ca*/ 	.byte	0xff
	.zero		1


	//   ....[108]....
        /*07cc*/ 	.word	0x00003fe0
        /*07d0*/ 	.word	0x000000ff
        /*07d4*/ 	.word	0x00000000
        /*07d8*/ 	.short	0x010a
        /*07da*/ 	.byte	0x04
	.zero		1


	//   ....[109]....
        /*07dc*/ 	.word	0x00004000
        /*07e0*/ 	.word	0x000000ff
        /*07e4*/ 	.word	0x000001d0
        /*07e8*/ 	.short	0x010a
        /*07ea*/ 	.byte	0x13
	.zero		1


	//   ....[110]....
        /*07ec*/ 	.word	0x00004140
        /*07f0*/ 	.word	0x000000ff
        /*07f4*/ 	.word	0x00000000
        /*07f8*/ 	.short	0x010a
        /*07fa*/ 	.byte	0x06
	.zero		1


	//   ....[111]....
        /*07fc*/ 	.word	0x00004240
        /*0800*/ 	.word	0x000000ff
        /*0804*/ 	.word	0x00000000
        /*0808*/ 	.short	0x010a
        /*080a*/ 	.byte	0x04
	.zero		1


	//   ....[112]....
        /*080c*/ 	.word	0x00004420
        /*0810*/ 	.word	0x000000ff
        /*0814*/ 	.word	0x00000000
        /*0818*/ 	.short	0x010a
        /*081a*/ 	.byte	0x04
	.zero		1


	//   ....[113]....
        /*081c*/ 	.word	0x000044b0
        /*0820*/ 	.word	0x000000ff
        /*0824*/ 	.word	0x00000000
        /*0828*/ 	.short	0x010a
        /*082a*/ 	.byte	0x05
	.zero		1


	//   ....[114]....
        /*082c*/ 	.word	0x00004540
        /*0830*/ 	.word	0x000000ff
        /*0834*/ 	.word	0x00000000
        /*0838*/ 	.short	0x010a
        /*083a*/ 	.byte	0x05
	.zero		1


	//   ....[115]....
        /*083c*/ 	.word	0x000045d0
        /*0840*/ 	.word	0x000000ff
        /*0844*/ 	.word	0x00000000
        /*0848*/ 	.short	0x010a
        /*084a*/ 	.byte	0x04
	.zero		1


	//   ....[116]....
        /*084c*/ 	.word	0x00004af0
        /*0850*/ 	.word	0x00000008
        /*0854*/ 	.word	0x00000190
        /*0858*/ 	.short	0x010a
        /*085a*/ 	.byte	0xff
	.zero		1


	//   ....[117]....
        /*085c*/ 	.word	0x00004c60
        /*0860*/ 	.word	0x00000000
        /*0864*/ 	.word	0x00000000
        /*0868*/ 	.short	0x0101
        /*086a*/ 	.byte	0xff
	.zero		1


	//   ....[118]....
        /*086c*/ 	.word	0x00005140
        /*0870*/ 	.word	0x000000ff
        /*0874*/ 	.word	0x00000188
        /*0878*/ 	.short	0x010a
        /*087a*/ 	.byte	0x15
	.zero		1


	//   ....[119]....
        /*087c*/ 	.word	0x000052d0
        /*0880*/ 	.word	0x000000ff
        /*0884*/ 	.word	0x00000160
        /*0888*/ 	.short	0x010a
        /*088a*/ 	.byte	0x15
	.zero		1


	//   ....[120]....
        /*088c*/ 	.word	0x00005420
        /*0890*/ 	.word	0x000000ff
        /*0894*/ 	.word	0x00000140
        /*0898*/ 	.short	0x010b
        /*089a*/ 	.byte	0x15
	.zero		1


	//   ....[121]....
        /*089c*/ 	.word	0x00005440
        /*08a0*/ 	.word	0x000000ff
        /*08a4*/ 	.word	0x00000000
        /*08a8*/ 	.short	0x0101
        /*08aa*/ 	.byte	0x04
	.zero		1


	//   ....[122]....
        /*08ac*/ 	.word	0x00005450
        /*08b0*/ 	.word	0x000000ff
        /*08b4*/ 	.word	0x00000168
        /*08b8*/ 	.short	0x010a
        /*08ba*/ 	.byte	0x15
	.zero		1


	//   ....[123]....
        /*08bc*/ 	.word	0x000055a0
        /*08c0*/ 	.word	0x000000ff
        /*08c4*/ 	.word	0x00000148
        /*08c8*/ 	.short	0x010b
        /*08ca*/ 	.byte	0x15
	.zero		1


	//   ....[124]....
        /*08cc*/ 	.word	0x000055c0
        /*08d0*/ 	.word	0x000000ff
        /*08d4*/ 	.word	0x00000000
        /*08d8*/ 	.short	0x0101
        /*08da*/ 	.byte	0x04
	.zero		1


	//   ....[125]....
        /*08dc*/ 	.word	0x000055d0
        /*08e0*/ 	.word	0x000000ff
        /*08e4*/ 	.word	0x00000170
        /*08e8*/ 	.short	0x010a
        /*08ea*/ 	.byte	0x15
	.zero		1


	//   ....[126]....
        /*08ec*/ 	.word	0x00005730
        /*08f0*/ 	.word	0x000000ff
        /*08f4*/ 	.word	0x00000150
        /*08f8*/ 	.short	0x010b
        /*08fa*/ 	.byte	0x15
	.zero		1


	//   ....[127]....
        /*08fc*/ 	.word	0x00005750
        /*0900*/ 	.word	0x000000ff
        /*0904*/ 	.word	0x00000000
        /*0908*/ 	.short	0x0101
        /*090a*/ 	.byte	0x04
	.zero		1


	//   ....[128]....
        /*090c*/ 	.word	0x00005760
        /*0910*/ 	.word	0x000000ff
        /*0914*/ 	.word	0x00000178
        /*0918*/ 	.short	0x010a
        /*091a*/ 	.byte	0x15
	.zero		1


	//   ....[129]....
        /*091c*/ 	.word	0x00005960
        /*0920*/ 	.word	0x000000ff
        /*0924*/ 	.word	0x00000158
        /*0928*/ 	.short	0x010b
        /*092a*/ 	.byte	0x15
	.zero		1


	//   ....[130]....
        /*092c*/ 	.word	0x00005970
        /*0930*/ 	.word	0x000000ff
        /*0934*/ 	.word	0x00000000
        /*0938*/ 	.short	0x0101
        /*093a*/ 	.byte	0x2b
	.zero		1


	//   ....[131]....
        /*093c*/ 	.word	0x000059a0
        /*0940*/ 	.word	0x000000ff
        /*0944*/ 	.word	0x00000160
        /*0948*/ 	.short	0x010a
        /*094a*/ 	.byte	0x15
	.zero		1


	//   ....[132]....
        /*094c*/ 	.word	0x000059c0
        /*0950*/ 	.word	0x000000ff
        /*0954*/ 	.word	0x00000168
        /*0958*/ 	.short	0x010a
        /*095a*/ 	.byte	0x15
	.zero		1


	//   ....[133]....
        /*095c*/ 	.word	0x000059e0
        /*0960*/ 	.word	0x000000ff
        /*0964*/ 	.word	0x00000170
        /*0968*/ 	.short	0x010a
        /*096a*/ 	.byte	0x15
	.zero		1


	//   ....[134]....
        /*096c*/ 	.word	0x00005a20
        /*0970*/ 	.word	0x00000000
        /*0974*/ 	.word	0x00000178
        /*0978*/ 	.short	0x010a
        /*097a*/ 	.byte	0xff
	.zero		1


	//   ....[135]....
        /*097c*/ 	.word	0x00005d60
        /*0980*/ 	.word	0x00000003
        /*0984*/ 	.word	0x00000190
        /*0988*/ 	.short	0x010a
        /*098a*/ 	.byte	0xff
	.zero		1


	//   ....[136]....
        /*098c*/ 	.word	0x00005ee0
        /*0990*/ 	.word	0x00000000
        /*0994*/ 	.word	0x00000000
        /*0998*/ 	.short	0x0101
        /*099a*/ 	.byte	0xff
	.zero		1


	//   ....[137]....
        /*099c*/ 	.word	0x00006a00
        /*09a0*/ 	.word	0x00000002
        /*09a4*/ 	.word	0x00000140
        /*09a8*/ 	.short	0x010a
        /*09aa*/ 	.byte	0xff
	.zero		1


	//   ....[138]....
        /*09ac*/ 	.word	0x00006a40
        /*09b0*/ 	.word	0x00000034
        /*09b4*/ 	.word	0x000001b0
        /*09b8*/ 	.short	0x010a
        /*09ba*/ 	.byte	0xff
	.zero		1


	//   ....[139]....
        /*09bc*/ 	.word	0x00006b80
        /*09c0*/ 	.word	0x00000002
        /*09c4*/ 	.word	0x00000140
        /*09c8*/ 	.short	0x010a
        /*09ca*/ 	.byte	0xff
	.zero		1


	//   ....[140]....
        /*09cc*/ 	.word	0x00006ca0
        /*09d0*/ 	.word	0x00000000
        /*09d4*/ 	.word	0x00000000
        /*09d8*/ 	.short	0x0101
        /*09da*/ 	.byte	0xff
	.zero		1


	//   ....[141]....
        /*09dc*/ 	.word	0x00006d20
        /*09e0*/ 	.word	0x00000034
        /*09e4*/ 	.word	0x000001b0
        /*09e8*/ 	.short	0x010a
        /*09ea*/ 	.byte	0xff
	.zero		1


	//   ....[142]....
        /*09ec*/ 	.word	0x00007890
        /*09f0*/ 	.word	0x00000000
        /*09f4*/ 	.word	0x00000140
        /*09f8*/ 	.short	0x010a
        /*09fa*/ 	.byte	0xff
	.zero		1


	//   ....[143]....
        /*09fc*/ 	.word	0x00007940
        /*0a00*/ 	.word	0x00000000
        /*0a04*/ 	.word	0x00000140
        /*0a08*/ 	.short	0x010a
        /*0a0a*/ 	.byte	0xff
	.zero		1


	//   ....[144]....
        /*0a0c*/ 	.word	0x00007a60
        /*0a10*/ 	.word	0x00000000
        /*0a14*/ 	.word	0x00000000
        /*0a18*/ 	.short	0x0101
        /*0a1a*/ 	.byte	0xff
	.zero		1


	//   ....[145]....
        /*0a1c*/ 	.word	0x000085d0
        /*0a20*/ 	.word	0x00000000
        /*0a24*/ 	.word	0x00000140
        /*0a28*/ 	.short	0x010a
        /*0a2a*/ 	.byte	0xff
	.zero		1


	//   ....[146]....
        /*0a2c*/ 	.word	0x00008680
        /*0a30*/ 	.word	0x00000000
        /*0a34*/ 	.word	0x00000140
        /*0a38*/ 	.short	0x010a
        /*0a3a*/ 	.byte	0xff
	.zero		1


	//   ....[147]....
        /*0a3c*/ 	.word	0x000087b0
        /*0a40*/ 	.word	0x00000000
        /*0a44*/ 	.word	0x00000000
        /*0a48*/ 	.short	0x0101
        /*0a4a*/ 	.byte	0xff
	.zero		1


	//   ....[148]....
        /*0a4c*/ 	.word	0x00009350
        /*0a50*/ 	.word	0x00000000
        /*0a54*/ 	.word	0x00000140
        /*0a58*/ 	.short	0x010a
        /*0a5a*/ 	.byte	0xff
	.zero		1


	//   ....[149]....
        /*0a5c*/ 	.word	0x00009400
        /*0a60*/ 	.word	0x00000000
        /*0a64*/ 	.word	0x00000140
        /*0a68*/ 	.short	0x010a
        /*0a6a*/ 	.byte	0xff
	.zero		1


	//   ....[150]....
        /*0a6c*/ 	.word	0x00009520
        /*0a70*/ 	.word	0x00000000
        /*0a74*/ 	.word	0x00000000
        /*0a78*/ 	.short	0x0101
        /*0a7a*/ 	.byte	0xff
	.zero		1


	//   ....[151]....
        /*0a7c*/ 	.word	0x00009930
        /*0a80*/ 	.word	0x000000ff
        /*0a84*/ 	.word	0x00000000
        /*0a88*/ 	.short	0x0101
        /*0a8a*/ 	.byte	0x04
	.zero		1


	//   ....[152]....
        /*0a8c*/ 	.word	0x0000a230
        /*0a90*/ 	.word	0x00000000
        /*0a94*/ 	.word	0x00000200
        /*0a98*/ 	.short	0x010a
        /*0a9a*/ 	.byte	0xff
	.zero		1


	//   ....[153]....
        /*0a9c*/ 	.word	0x0000a290
        /*0aa0*/ 	.word	0x00000000
        /*0aa4*/ 	.word	0x000000a0
        /*0aa8*/ 	.short	0x010a
        /*0aaa*/ 	.byte	0xff
	.zero		1


	//   ....[154]....
        /*0aac*/ 	.word	0x0000a2f0
        /*0ab0*/ 	.word	0x00000000
        /*0ab4*/ 	.word	0x000000a0
        /*0ab8*/ 	.short	0x010a
        /*0aba*/ 	.byte	0xff
	.zero		1


	//   ....[155]....
        /*0abc*/ 	.word	0x0000a340
        /*0ac0*/ 	.word	0x00000003
        /*0ac4*/ 	.word	0x00000190
        /*0ac8*/ 	.short	0x010a
        /*0aca*/ 	.byte	0xff
	.zero		1


	//   ....[156]....
        /*0acc*/ 	.word	0x0000a3a0
        /*0ad0*/ 	.word	0x00000000
        /*0ad4*/ 	.word	0x00000000
        /*0ad8*/ 	.short	0x010a
        /*0ada*/ 	.byte	0xff
	.zero		1


	//   ....[157]....
        /*0adc*/ 	.word	0x0000a400
        /*0ae0*/ 	.word	0x00000000
        /*0ae4*/ 	.word	0x00000000
        /*0ae8*/ 	.short	0x010a
        /*0aea*/ 	.byte	0xff
	.zero		1


	//   ....[158]....
        /*0aec*/ 	.word	0x0000a460
        /*0af0*/ 	.word	0x00000000
        /*0af4*/ 	.word	0x00000000
        /*0af8*/ 	.short	0x010a
        /*0afa*/ 	.byte	0xff
	.zero		1


	//   ....[159]....
        /*0afc*/ 	.word	0x0000a4c0
        /*0b00*/ 	.word	0x00000000
        /*0b04*/ 	.word	0x00000000
        /*0b08*/ 	.short	0x010a
        /*0b0a*/ 	.byte	0xff
	.zero		1


	//   ....[160]....
        /*0b0c*/ 	.word	0x0000a520
        /*0b10*/ 	.word	0x00000000
        /*0b14*/ 	.word	0x00000000
        /*0b18*/ 	.short	0x010a
        /*0b1a*/ 	.byte	0xff
	.zero		1


	//   ....[161]....
        /*0b1c*/ 	.word	0x0000a580
        /*0b20*/ 	.word	0x00000000
        /*0b24*/ 	.word	0x00000000
        /*0b28*/ 	.short	0x010a
        /*0b2a*/ 	.byte	0xff
	.zero		1


	//   ....[162]....
        /*0b2c*/ 	.word	0x0000a5e0
        /*0b30*/ 	.word	0x00000000
        /*0b34*/ 	.word	0x00000000
        /*0b38*/ 	.short	0x010a
        /*0b3a*/ 	.byte	0xff
	.zero		1


	//   ....[163]....
        /*0b3c*/ 	.word	0x0000a640
        /*0b40*/ 	.word	0x00000000
        /*0b44*/ 	.word	0x00000000
        /*0b48*/ 	.short	0x010a
        /*0b4a*/ 	.byte	0xff
	.zero		1


	//   ....[164]....
        /*0b4c*/ 	.word	0x0000a6a0
        /*0b50*/ 	.word	0x00000000
        /*0b54*/ 	.word	0x00000000
        /*0b58*/ 	.short	0x010a
        /*0b5a*/ 	.byte	0xff
	.zero		1


	//   ....[165]....
        /*0b5c*/ 	.word	0x0000a700
        /*0b60*/ 	.word	0x00000000
        /*0b64*/ 	.word	0x00000000
        /*0b68*/ 	.short	0x010a
        /*0b6a*/ 	.byte	0xff
	.zero		1


	//   ....[166]....
        /*0b6c*/ 	.word	0x0000a760
        /*0b70*/ 	.word	0x00000000
        /*0b74*/ 	.word	0x00000000
        /*0b78*/ 	.short	0x010a
        /*0b7a*/ 	.byte	0xff
	.zero		1


	//   ....[167]....
        /*0b7c*/ 	.word	0x0000a7c0
        /*0b80*/ 	.word	0x00000000
        /*0b84*/ 	.word	0x00000000
        /*0b88*/ 	.short	0x010a
        /*0b8a*/ 	.byte	0xff
	.zero		1


	//   ....[168]....
        /*0b8c*/ 	.word	0x0000a820
        /*0b90*/ 	.word	0x00000000
        /*0b94*/ 	.word	0x00000000
        /*0b98*/ 	.short	0x010a
        /*0b9a*/ 	.byte	0xff
	.zero		1


	//   ....[169]....
        /*0b9c*/ 	.word	0x0000a880
        /*0ba0*/ 	.word	0x00000000
        /*0ba4*/ 	.word	0x00000000
        /*0ba8*/ 	.short	0x010a
        /*0baa*/ 	.byte	0xff
	.zero		1


	//   ....[170]....
        /*0bac*/ 	.word	0x0000a8e0
        /*0bb0*/ 	.word	0x00000000
        /*0bb4*/ 	.word	0x00000000
        /*0bb8*/ 	.short	0x010a
        /*0bba*/ 	.byte	0xff
	.zero		1


	//   ....[171]....
        /*0bbc*/ 	.word	0x0000a940
        /*0bc0*/ 	.word	0x00000000
        /*0bc4*/ 	.word	0x00000000
        /*0bc8*/ 	.short	0x010a
        /*0bca*/ 	.byte	0xff
	.zero		1


	//   ....[172]....
        /*0bcc*/ 	.word	0x0000a9a0
        /*0bd0*/ 	.word	0x00000000
        /*0bd4*/ 	.word	0x00000000
        /*0bd8*/ 	.short	0x010a
        /*0bda*/ 	.byte	0xff
	.zero		1


	//   ....[173]....
        /*0bdc*/ 	.word	0x0000aa00
        /*0be0*/ 	.word	0x00000000
        /*0be4*/ 	.word	0x00000000
        /*0be8*/ 	.short	0x010a
        /*0bea*/ 	.byte	0xff
	.zero		1


	//   ....[174]....
        /*0bec*/ 	.word	0x0000aa60
        /*0bf0*/ 	.word	0x00000000
        /*0bf4*/ 	.word	0x00000000
        /*0bf8*/ 	.short	0x010a
        /*0bfa*/ 	.byte	0xff
	.zero		1


	//   ....[175]....
        /*0bfc*/ 	.word	0x0000aab0
        /*0c00*/ 	.word	0x00000002
        /*0c04*/ 	.word	0x000001f0
        /*0c08*/ 	.short	0x010a
        /*0c0a*/ 	.byte	0xff
	.zero		1


	//   ....[176]....
        /*0c0c*/ 	.word	0x0000ab10
        /*0c10*/ 	.word	0x00000002
        /*0c14*/ 	.word	0x000001a0
        /*0c18*/ 	.short	0x010a
        /*0c1a*/ 	.byte	0xff
	.zero		1


	//   ....[177]....
        /*0c1c*/ 	.word	0x0000ab60
        /*0c20*/ 	.word	0x00000002
        /*0c24*/ 	.word	0x00000190
        /*0c28*/ 	.short	0x010a
        /*0c2a*/ 	.byte	0xff
	.zero		1


	//   ....[178]....
        /*0c2c*/ 	.word	0x0000abc0
        /*0c30*/ 	.word	0x00000000
        /*0c34*/ 	.word	0x000001a0
        /*0c38*/ 	.short	0x010a
        /*0c3a*/ 	.byte	0xff
	.zero		1


	//   ....[179]....
        /*0c3c*/ 	.word	0x0000ac10
        /*0c40*/ 	.word	0x00000000
        /*0c44*/ 	.word	0x00000190
        /*0c48*/ 	.short	0x010a
        /*0c4a*/ 	.byte	0xff
	.zero		1


	//   ....[180]....
        /*0c4c*/ 	.word	0x0000ac70
        /*0c50*/ 	.word	0x00000002
        /*0c54*/ 	.word	0x000001d0
        /*0c58*/ 	.short	0x010a
        /*0c5a*/ 	.byte	0xff
	.zero		1


	//   ....[181]....
        /*0c5c*/ 	.word	0x0000acd0
        /*0c60*/ 	.word	0x00000000
        /*0c64*/ 	.word	0x00000000
        /*0c68*/ 	.short	0x010a
        /*0c6a*/ 	.byte	0xff
	.zero		1


	//   ....[182]....
        /*0c6c*/ 	.word	0x0000ad30
        /*0c70*/ 	.word	0x00000000
        /*0c74*/ 	.word	0x00000000
        /*0c78*/ 	.short	0x010a
        /*0c7a*/ 	.byte	0xff
	.zero		1


	//   ....[183]....
        /*0c7c*/ 	.word	0x0000ad90
        /*0c80*/ 	.word	0x00000000
        /*0c84*/ 	.word	0x00000000
        /*0c88*/ 	.short	0x010a
        /*0c8a*/ 	.byte	0xff
	.zero		1


	//   ....[184]....
        /*0c8c*/ 	.word	0x0000adf0
        /*0c90*/ 	.word	0x00000000
        /*0c94*/ 	.word	0x00000000
        /*0c98*/ 	.short	0x010a
        /*0c9a*/ 	.byte	0xff
	.zero		1


	//   ....[185]....
        /*0c9c*/ 	.word	0x0000ae50
        /*0ca0*/ 	.word	0x00000000
        /*0ca4*/ 	.word	0x00000000
        /*0ca8*/ 	.short	0x010a
        /*0caa*/ 	.byte	0xff
	.zero		1


	//   ....[186]....
        /*0cac*/ 	.word	0x0000aea0
        /*0cb0*/ 	.word	0x00000008
        /*0cb4*/ 	.word	0x00000190
        /*0cb8*/ 	.short	0x010a
        /*0cba*/ 	.byte	0xff
	.zero		1


	//   ....[187]....
        /*0cbc*/ 	.word	0x0000af00
        /*0cc0*/ 	.word	0x00000000
        /*0cc4*/ 	.word	0x00000188
        /*0cc8*/ 	.short	0x010a
        /*0cca*/ 	.byte	0xff
	.zero		1


	//   ....[188]....
        /*0ccc*/ 	.word	0x0000af60
        /*0cd0*/ 	.word	0x00000000
        /*0cd4*/ 	.word	0x00000160
        /*0cd8*/ 	.short	0x010a
        /*0cda*/ 	.byte	0xff
	.zero		1


	//   ....[189]....
        /*0cdc*/ 	.word	0x0000afc0
        /*0ce0*/ 	.word	0x00000000
        /*0ce4*/ 	.word	0x00000168
        /*0ce8*/ 	.short	0x010a
        /*0cea*/ 	.byte	0xff
	.zero		1


	//   ....[190]....
        /*0cec*/ 	.word	0x0000b020
        /*0cf0*/ 	.word	0x00000000
        /*0cf4*/ 	.word	0x00000170
        /*0cf8*/ 	.short	0x010a
        /*0cfa*/ 	.byte	0xff
	.zero		1


	//   ....[191]....
        /*0cfc*/ 	.word	0x0000b080
        /*0d00*/ 	.word	0x00000000
        /*0d04*/ 	.word	0x00000178
        /*0d08*/ 	.short	0x010a
        /*0d0a*/ 	.byte	0xff
	.zero		1


	//   ....[192]....
        /*0d0c*/ 	.word	0x0000b0e0
        /*0d10*/ 	.word	0x00000000
        /*0d14*/ 	.word	0x00000160
        /*0d18*/ 	.short	0x010a
        /*0d1a*/ 	.byte	0xff
	.zero		1


	//   ....[193]....
        /*0d1c*/ 	.word	0x0000b140
        /*0d20*/ 	.word	0x00000000
        /*0d24*/ 	.word	0x00000168
        /*0d28*/ 	.short	0x010a
        /*0d2a*/ 	.byte	0xff
	.zero		1


	//   ....[194]....
        /*0d2c*/ 	.word	0x0000b1a0
        /*0d30*/ 	.word	0x00000000
        /*0d34*/ 	.word	0x00000170
        /*0d38*/ 	.short	0x010a
        /*0d3a*/ 	.byte	0xff
	.zero		1


	//   ....[195]....
        /*0d3c*/ 	.word	0x0000b1f0
        /*0d40*/ 	.word	0x00000003
        /*0d44*/ 	.word	0x00000190
        /*0d48*/ 	.short	0x010a
        /*0d4a*/ 	.byte	0xff
	.zero		1


	//   ....[196]....
        /*0d4c*/ 	.word	0x0000b240
        /*0d50*/ 	.word	0x00000002
        /*0d54*/ 	.word	0x00000140
        /*0d58*/ 	.short	0x010a
        /*0d5a*/ 	.byte	0xff
	.zero		1


	//   ....[197]....
        /*0d5c*/ 	.word	0x0000b290
        /*0d60*/ 	.word	0x00000034
        /*0d64*/ 	.word	0x000001b0
        /*0d68*/ 	.short	0x010a
        /*0d6a*/ 	.byte	0xff
	.zero		1


	//   ....[198]....
        /*0d6c*/ 	.word	0x0000b2e0
        /*0d70*/ 	.word	0x00000000
        /*0d74*/ 	.word	0x00000140
        /*0d78*/ 	.short	0x010a
        /*0d7a*/ 	.byte	0xff
	.zero		1


	//   ....[199]....
        /*0d7c*/ 	.word	0x0000b330
        /*0d80*/ 	.word	0x00000000
        /*0d84*/ 	.word	0x00000140
        /*0d88*/ 	.short	0x010a
        /*0d8a*/ 	.byte	0xff
	.zero		1


	//   ....[200]....
        /*0d8c*/ 	.word	0x0000b380
        /*0d90*/ 	.word	0x00000000
        /*0d94*/ 	.word	0x00000140
        /*0d98*/ 	.short	0x010a
        /*0d9a*/ 	.byte	0xff
	.zero		1


	//----- nvinfo : EIATTR_NUM_MBARRIERS
	.align		4
.L_48:
        /*0d9c*/ 	.byte	0x03, 0x38
        /*0d9e*/ 	.short	0x0042


	//----- nvinfo : EIATTR_EXIT_INSTR_OFFSETS
	.align		4
        /*0da0*/ 	.byte	0x04, 0x1c
        /*0da2*/ 	.short	(.L_50 - .L_49)


	//   ....[0]....
.L_49:
        /*0da4*/ 	.word	0x000034c0


	//   ....[1]....
        /*0da8*/ 	.word	0x000039b0


	//   ....[2]....
        /*0dac*/ 	.word	0x00003a10


	//   ....[3]....
        /*0db0*/ 	.word	0x00004830


	//   ....[4]....
        /*0db4*/ 	.word	0x00005a50


	//   ....[5]....
        /*0db8*/ 	.word	0x00005a90


	//   ....[6]....
        /*0dbc*/ 	.word	0x0000a220


	//----- nvinfo : EIATTR_MAX_THREADS
	.align		4
.L_50:
        /*0dc0*/ 	.byte	0x04, 0x05
        /*0dc2*/ 	.short	(.L_52 - .L_51)
.L_51:
        /*0dc4*/ 	.word	0x00000100
        /*0dc8*/ 	.word	0x00000001
        /*0dcc*/ 	.word	0x00000001


	//----- nvinfo : EIATTR_CRS_STACK_SIZE
	.align		4
.L_52:
        /*0dd0*/ 	.byte	0x04, 0x1e
        /*0dd2*/ 	.short	(.L_54 - .L_53)
.L_53:
        /*0dd4*/ 	.word	0x00000000


	//----- nvinfo : EIATTR_CBANK_PARAM_SIZE
	.align		4
.L_54:
        /*0dd8*/ 	.byte	0x03, 0x19
        /*0dda*/ 	.short	0x0800


	//----- nvinfo : EIATTR_PARAM_CBANK
	.align		4
        /*0ddc*/ 	.byte	0x04, 0x0a
        /*0dde*/ 	.short	(.L_56 - .L_55)
	.align		4
.L_55:
        /*0de0*/ 	.word	index@(.nv.constant0._ZN7cutlass13device_kernelINS_4gemm6kernel13GemmUniversalIN4cute5tupleIJiiiiEEENS1_10collective13CollectiveMmaINS1_35MainloopSm100TmaUmmaWarpSpecializedILi20ELi2ELi4ENS5_IJNS4_1CILi4EEENSA_ILi1EEESC_EEEEENS5_IJNSA_ILi64EEENSA_ILi256EEENSA_ILi32EEEEEEaNS5_IJlSC_lEEEaSJ_NS4_8TiledMMAINS4_8MMA_AtomIJNS4_15SM100_MMA_S8_SSIaaiLi64ELi256ELNS4_4UMMA5MajorE0ELSO_0ELNSN_8SaturateE0EEEEEENS4_6LayoutINS5_IJSC_SC_SC_EEENS5_IJNSA_ILi0EEESU_SU_EEEEENS5_IJNS4_10UnderscoreESX_SX_EEEEENS4_13SM90_TMA_LOADENS4_14ComposedLayoutINS4_7SwizzleILi1ELi4ELi3EEENS4_18smem_ptr_flag_bitsILi8EEENSS_INS5_IJNSA_ILi8EEESH_EEENS5_IJSH_SC_EEEEEEEvNS4_8identityENS4_23SM90_TMA_LOAD_MULTICASTES1A_vS1B_EENS_8epilogue10collective18CollectiveEpilogueINS1E_23Sm100TmaWarpSpecializedILi4ELi2ELi32ELb0ELb0EEEJSI_NS5_IJNSS_ISF_SC_EES1J_EEEaSJ_aSJ_NS1E_6fusion15FusionCallbacksIS1I_NS1L_17LinearCombinationIaiaiLNS_15FloatRoundStyleE2EEESI_S1K_JEEENS4_5SM1004TMEM4LOAD26SM100_TMEM_LOAD_16dp32b32xES10_NS11_INS12_ILi2ELi4ELi3EEES15_NSS_INS5_IJS16_SF_EEENS5_IJSF_SC_EEEEEEENS4_39AutoVectorizingCopyWithAssumedAlignmentILi128EEENS4_14SM90_TMA_STOREES1Z_S21_S21_EEEvvEEEEvNT_6ParamsE)
        /*0de4*/ 	.short	0x0380
        /*0de6*/ 	.short	0x0800


	//----- nvinfo : EIATTR_SW_WAR
	.align		4
.L_56:
        /*0de8*/ 	.byte	0x04, 0x36
        /*0dea*/ 	.short	(.L_58 - .L_57)
.L_57:
        /*0dec*/ 	.word	0x00000008
.L_58:


//--------------------- .nv.callgraph             --------------------------
	.section	.nv.callgraph,"",@"SHT_CUDA_CALLGRAPH"
	.align	4
	.sectionentsize	8
	.align		4
        /*0000*/ 	.word	0x00000000
	.align		4
        /*0004*/ 	.word	0xffffffff
	.align		4
        /*0008*/ 	.word	index@(_ZN7cutlass13device_kernelINS_4gemm6kernel13GemmUniversalIN4cute5tupleIJiiiiEEENS1_10collective13CollectiveMmaINS1_35MainloopSm100TmaUmmaWarpSpecializedILi20ELi2ELi4ENS5_IJNS4_1CILi4EEENSA_ILi1EEESC_EEEEENS5_IJNSA_ILi64EEENSA_ILi256EEENSA_ILi32EEEEEEaNS5_IJlSC_lEEEaSJ_NS4_8TiledMMAINS4_8MMA_AtomIJNS4_15SM100_MMA_S8_SSIaaiLi64ELi256ELNS4_4UMMA5MajorE0ELSO_0ELNSN_8SaturateE0EEEEEENS4_6LayoutINS5_IJSC_SC_SC_EEENS5_IJNSA_ILi0EEESU_SU_EEEEENS5_IJNS4_10UnderscoreESX_SX_EEEEENS4_13SM90_TMA_LOADENS4_14ComposedLayoutINS4_7SwizzleILi1ELi4ELi3EEENS4_18smem_ptr_flag_bitsILi8EEENSS_INS5_IJNSA_ILi8EEESH_EEENS5_IJSH_SC_EEEEEEEvNS4_8identityENS4_23SM90_TMA_LOAD_MULTICASTES1A_vS1B_EENS_8epilogue10collective18CollectiveEpilogueINS1E_23Sm100TmaWarpSpecializedILi4ELi2ELi32ELb0ELb0EEEJSI_NS5_IJNSS_ISF_SC_EES1J_EEEaSJ_aSJ_NS1E_6fusion15FusionCallbacksIS1I_NS1L_17LinearCombinationIaiaiLNS_15FloatRoundStyleE2EEESI_S1K_JEEENS4_5SM1004TMEM4LOAD26SM100_TMEM_LOAD_16dp32b32xES10_NS11_INS12_ILi2ELi4ELi3EEES15_NSS_INS5_IJS16_SF_EEENS5_IJSF_SC_EEEEEEENS4_39AutoVectorizingCopyWithAssumedAlignmentILi128EEENS4_14SM90_TMA_STOREES1Z_S21_S21_EEEvvEEEEvNT_6ParamsE)
	.align		4
        /*000c*/ 	.word	index@(__assertfail)
	.align		4
        /*0010*/ 	.word	0x00000000
	.align		4
        /*0014*/ 	.word	0xfffffffe
	.align		4
        /*0018*/ 	.word	0x00000000
	.align		4
        /*001c*/ 	.word	0xfffffffd
	.align		4
        /*0020*/ 	.word	0x00000000
	.align		4
        /*0024*/ 	.word	0xfffffffc


//--------------------- .nv.constant4             --------------------------
	.section	.nv.constant4,"a",@progbits
	.align	8
	.align		8
.nv.constant4:
        /*0000*/ 	.dword	__assertfail
	.align		8
        /*0008*/ 	.dword	__unnamed_1
	.align		8
        /*0010*/ 	.dword	__unnamed_2
	.align		8
        /*0018*/ 	.dword	__unnamed_3
	.align		8
        /*0020*/ 	.dword	_ZN40_INTERNAL_1f9d9500_4_k_cu_f1cc6596_230284cuda3std3__45__cpo5beginE
	.align		8
        /*0028*/ 	.dword	_ZN40_INTERNAL_1f9d9500_4_k_cu_f1cc6596_230284cuda3std3__45__cpo3endE
	.align		8
        /*0030*/ 	.dword	_ZN40_INTERNAL_1f9d9500_4_k_cu_f1cc6596_230284cuda3std3__45__cpo6cbeginE
	.align		8
        /*0038*/ 	.dword	_ZN40_INTERNAL_1f9d9500_4_k_cu_f1cc6596_230284cuda3std3__45__cpo4cendE
	.align		8
        /*0040*/ 	.dword	_ZN40_INTERNAL_1f9d9500_4_k_cu_f1cc6596_230284cuda3std3__442_GLOBAL__N__1f9d9500_4_k_cu_f1cc6596_230286ignoreE
	.align		8
        /*0048*/ 	.dword	_ZN40_INTERNAL_1f9d9500_4_k_cu_f1cc6596_230284cuda3std3__419piecewise_constructE
	.align		8
        /*0050*/ 	.dword	_ZN40_INTERNAL_1f9d9500_4_k_cu_f1cc6596_230284cuda3std3__48in_placeE
	.align		8
        /*0058*/ 	.dword	_ZN40_INTERNAL_1f9d9500_4_k_cu_f1cc6596_230284cuda3std6ranges3__45__cpo4swapE
	.align		8
        /*0060*/ 	.dword	_ZN40_INTERNAL_1f9d9500_4_k_cu_f1cc6596_230284cuda3std6ranges3__45__cpo9iter_moveE
	.align		8
        /*0068*/ 	.dword	_ZN40_INTERNAL_1f9d9500_4_k_cu_f1cc6596_230284cute7productE
	.align		8
        /*0070*/ 	.dword	_ZN40_INTERNAL_1f9d9500_4_k_cu_f1cc6596_230284cute1_E
	.align		8
        /*0078*/ 	.dword	$str$25
	.align		8
        /*0080*/ 	.dword	$str$26
	.align		8
        /*0088*/ 	.dword	$str$27
	.align		8
        /*0090*/ 	.dword	$str$28


//--------------------- .text._ZN7cutlass13device_kernelINS_4gemm6kernel13GemmUniversalIN4cute5tupleIJiiiiEEENS1_10collective13CollectiveMmaINS1_35MainloopSm100TmaUmmaWarpSpecializedILi20ELi2ELi4ENS5_IJNS4_1CILi4EEENSA_ILi1EEESC_EEEEENS5_IJNSA_ILi64EEENSA_ILi256EEENSA_ILi32EEEEEEaNS5_IJlSC_lEEEaSJ_NS4_8TiledMMAINS4_8MMA_AtomIJNS4_15SM100_MMA_S8_SSIaaiLi64ELi256ELNS4_4UMMA5MajorE0ELSO_0ELNSN_8SaturateE0EEEEEENS4_6LayoutINS5_IJSC_SC_SC_EEENS5_IJNSA_ILi0EEESU_SU_EEEEENS5_IJNS4_10UnderscoreESX_SX_EEEEENS4_13SM90_TMA_LOADENS4_14ComposedLayoutINS4_7SwizzleILi1ELi4ELi3EEENS4_18smem_ptr_flag_bitsILi8EEENSS_INS5_IJNSA_ILi8EEESH_EEENS5_IJSH_SC_EEEEEEEvNS4_8identityENS4_23SM90_TMA_LOAD_MULTICASTES1A_vS1B_EENS_8epilogue10collective18CollectiveEpilogueINS1E_23Sm100TmaWarpSpecializedILi4ELi2ELi32ELb0ELb0EEEJSI_NS5_IJNSS_ISF_SC_EES1J_EEEaSJ_aSJ_NS1E_6fusion15FusionCallbacksIS1I_NS1L_17LinearCombinationIaiaiLNS_15FloatRoundStyleE2EEESI_S1K_JEEENS4_5SM1004TMEM4LOAD26SM100_TMEM_LOAD_16dp32b32xES10_NS11_INS12_ILi2ELi4ELi3EEES15_NSS_INS5_IJS16_SF_EEENS5_IJSF_SC_EEEEEEENS4_39AutoVectorizingCopyWithAssumedAlignmentILi128EEENS4_14SM90_TMA_STOREES1Z_S21_S21_EEEvvEEEEvNT_6ParamsE --------------------------
	.section	.text._ZN7cutlass13device_kernelINS_4gemm6kernel13GemmUniversalIN4cute5tupleIJiiiiEEENS1_10collective13CollectiveMmaINS1_35MainloopSm100TmaUmmaWarpSpecializedILi20ELi2ELi4ENS5_IJNS4_1CILi4EEENSA_ILi1EEESC_EEEEENS5_IJNSA_ILi64EEENSA_ILi256EEENSA_ILi32EEEEEEaNS5_IJlSC_lEEEaSJ_NS4_8TiledMMAINS4_8MMA_AtomIJNS4_15SM100_MMA_S8_SSIaaiLi64ELi256ELNS4_4UMMA5MajorE0ELSO_0ELNSN_8SaturateE0EEEEEENS4_6LayoutINS5_IJSC_SC_SC_EEENS5_IJNSA_ILi0EEESU_SU_EEEEENS5_IJNS4_10UnderscoreESX_SX_EEEEENS4_13SM90_TMA_LOADENS4_14ComposedLayoutINS4_7SwizzleILi1ELi4ELi3EEENS4_18smem_ptr_flag_bitsILi8EEENSS_INS5_IJNSA_ILi8EEESH_EEENS5_IJSH_SC_EEEEEEEvNS4_8identityENS4_23SM90_TMA_LOAD_MULTICASTES1A_vS1B_EENS_8epilogue10collective18CollectiveEpilogueINS1E_23Sm100TmaWarpSpecializedILi4ELi2ELi32ELb0ELb0EEEJSI_NS5_IJNSS_ISF_SC_EES1J_EEEaSJ_aSJ_NS1E_6fusion15FusionCallbacksIS1I_NS1L_17LinearCombinationIaiaiLNS_15FloatRoundStyleE2EEESI_S1K_JEEENS4_5SM1004TMEM4LOAD26SM100_TMEM_LOAD_16dp32b32xES10_NS11_INS12_ILi2ELi4ELi3EEES15_NSS_INS5_IJS16_SF_EEENS5_IJSF_SC_EEEEEEENS4_39AutoVectorizingCopyWithAssumedAlignmentILi128EEENS4_14SM90_TMA_STOREES1Z_S21_S21_EEEvvEEEEvNT_6ParamsE,"ax",@progbits
	.align	128
.text._ZN7cutlass13device_kernelINS_4gemm6kernel13GemmUniversalIN4cute5tupleIJiiiiEEENS1_10collective13CollectiveMmaINS1_35MainloopSm100TmaUmmaWarpSpecializedILi20ELi2ELi4ENS5_IJNS4_1CILi4EEENSA_ILi1EEESC_EEEEENS5_IJNSA_ILi64EEENSA_ILi256EEENSA_ILi32EEEEEEaNS5_IJlSC_lEEEaSJ_NS4_8TiledMMAINS4_8MMA_AtomIJNS4_15SM100_MMA_S8_SSIaaiLi64ELi256ELNS4_4UMMA5MajorE0ELSO_0ELNSN_8SaturateE0EEEEEENS4_6LayoutINS5_IJSC_SC_SC_EEENS5_IJNSA_ILi0EEESU_SU_EEEEENS5_IJNS4_10UnderscoreESX_SX_EEEEENS4_13SM90_TMA_LOADENS4_14ComposedLayoutINS4_7SwizzleILi1ELi4ELi3EEENS4_18smem_ptr_flag_bitsILi8EEENSS_INS5_IJNSA_ILi8EEESH_EEENS5_IJSH_SC_EEEEEEEvNS4_8identityENS4_23SM90_TMA_LOAD_MULTICASTES1A_vS1B_EENS_8epilogue10collective18CollectiveEpilogueINS1E_23Sm100TmaWarpSpecializedILi4ELi2ELi32ELb0ELb0EEEJSI_NS5_IJNSS_ISF_SC_EES1J_EEEaSJ_aSJ_NS1E_6fusion15FusionCallbacksIS1I_NS1L_17LinearCombinationIaiaiLNS_15FloatRoundStyleE2EEESI_S1K_JEEENS4_5SM1004TMEM4LOAD26SM100_TMEM_LOAD_16dp32b32xES10_NS11_INS12_ILi2ELi4ELi3EEES15_NSS_INS5_IJS16_SF_EEENS5_IJSF_SC_EEEEEEENS4_39AutoVectorizingCopyWithAssumedAlignmentILi128EEENS4_14SM90_TMA_STOREES1Z_S21_S21_EEEvvEEEEvNT_6ParamsE:
        .type           _ZN7cutlass13device_kernelINS_4gemm6kernel13GemmUniversalIN4cute5tupleIJiiiiEEENS1_10collective13CollectiveMmaINS1_35MainloopSm100TmaUmmaWarpSpecializedILi20ELi2ELi4ENS5_IJNS4_1CILi4EEENSA_ILi1EEESC_EEEEENS5_IJNSA_ILi64EEENSA_ILi256EEENSA_ILi32EEEEEEaNS5_IJlSC_lEEEaSJ_NS4_8TiledMMAINS4_8MMA_AtomIJNS4_15SM100_MMA_S8_SSIaaiLi64ELi256ELNS4_4UMMA5MajorE0ELSO_0ELNSN_8SaturateE0EEEEEENS4_6LayoutINS5_IJSC_SC_SC_EEENS5_IJNSA_ILi0EEESU_SU_EEEEENS5_IJNS4_10UnderscoreESX_SX_EEEEENS4_13SM90_TMA_LOADENS4_14ComposedLayoutINS4_7SwizzleILi1ELi4ELi3EEENS4_18smem_ptr_flag_bitsILi8EEENSS_INS5_IJNSA_ILi8EEESH_EEENS5_IJSH_SC_EEEEEEEvNS4_8identityENS4_23SM90_TMA_LOAD_MULTICASTES1A_vS1B_EENS_8epilogue10collective18CollectiveEpilogueINS1E_23Sm100TmaWarpSpecializedILi4ELi2ELi32ELb0ELb0EEEJSI_NS5_IJNSS_ISF_SC_EES1J_EEEaSJ_aSJ_NS1E_6fusion15FusionCallbacksIS1I_NS1L_17LinearCombinationIaiaiLNS_15FloatRoundStyleE2EEESI_S1K_JEEENS4_5SM1004TMEM4LOAD26SM100_TMEM_LOAD_16dp32b32xES10_NS11_INS12_ILi2ELi4ELi3EEES15_NSS_INS5_IJS16_SF_EEENS5_IJSF_SC_EEEEEEENS4_39AutoVectorizingCopyWithAssumedAlignmentILi128EEENS4_14SM90_TMA_STOREES1Z_S21_S21_EEEvvEEEEvNT_6ParamsE,@function
        .size           _ZN7cutlass13device_kernelINS_4gemm6kernel13GemmUniversalIN4cute5tupleIJiiiiEEENS1_10collective13CollectiveMmaINS1_35MainloopSm100TmaUmmaWarpSpecializedILi20ELi2ELi4ENS5_IJNS4_1CILi4EEENSA_ILi1EEESC_EEEEENS5_IJNSA_ILi64EEENSA_ILi256EEENSA_ILi32EEEEEEaNS5_IJlSC_lEEEaSJ_NS4_8TiledMMAINS4_8MMA_AtomIJNS4_15SM100_MMA_S8_SSIaaiLi64ELi256ELNS4_4UMMA5MajorE0ELSO_0ELNSN_8SaturateE0EEEEEENS4_6LayoutINS5_IJSC_SC_SC_EEENS5_IJNSA_ILi0EEESU_SU_EEEEENS5_IJNS4_10UnderscoreESX_SX_EEEEENS4_13SM90_TMA_LOADENS4_14ComposedLayoutINS4_7SwizzleILi1ELi4ELi3EEENS4_18smem_ptr_flag_bitsILi8EEENSS_INS5_IJNSA_ILi8EEESH_EEENS5_IJSH_SC_EEEEEEEvNS4_8identityENS4_23SM90_TMA_LOAD_MULTICASTES1A_vS1B_EENS_8epilogue10collective18CollectiveEpilogueINS1E_23Sm100TmaWarpSpecializedILi4ELi2ELi32ELb0ELb0EEEJSI_NS5_IJNSS_ISF_SC_EES1J_EEEaSJ_aSJ_NS1E_6fusion15FusionCallbacksIS1I_NS1L_17LinearCombinationIaiaiLNS_15FloatRoundStyleE2EEESI_S1K_JEEENS4_5SM1004TMEM4LOAD26SM100_TMEM_LOAD_16dp32b32xES10_NS11_INS12_ILi2ELi4ELi3EEES15_NSS_INS5_IJS16_SF_EEENS5_IJSF_SC_EEEEEEENS4_39AutoVectorizingCopyWithAssumedAlignmentILi128EEENS4_14SM90_TMA_STOREES1Z_S21_S21_EEEvvEEEEvNT_6ParamsE,(.L_x_226 - _ZN7cutlass13device_kernelINS_4gemm6kernel13GemmUniversalIN4cute5tupleIJiiiiEEENS1_10collective13CollectiveMmaINS1_35MainloopSm100TmaUmmaWarpSpecializedILi20ELi2ELi4ENS5_IJNS4_1CILi4EEENSA_ILi1EEESC_EEEEENS5_IJNSA_ILi64EEENSA_ILi256EEENSA_ILi32EEEEEEaNS5_IJlSC_lEEEaSJ_NS4_8TiledMMAINS4_8MMA_AtomIJNS4_15SM100_MMA_S8_SSIaaiLi64ELi256ELNS4_4UMMA5MajorE0ELSO_0ELNSN_8SaturateE0EEEEEENS4_6LayoutINS5_IJSC_SC_SC_EEENS5_IJNSA_ILi0EEESU_SU_EEEEENS5_IJNS4_10UnderscoreESX_SX_EEEEENS4_13SM90_TMA_LOADENS4_14ComposedLayoutINS4_7SwizzleILi1ELi4ELi3EEENS4_18smem_ptr_flag_bitsILi8EEENSS_INS5_IJNSA_ILi8EEESH_EEENS5_IJSH_SC_EEEEEEEvNS4_8identityENS4_23SM90_TMA_LOAD_MULTICASTES1A_vS1B_EENS_8epilogue10collective18CollectiveEpilogueINS1E_23Sm100TmaWarpSpecializedILi4ELi2ELi32ELb0ELb0EEEJSI_NS5_IJNSS_ISF_SC_EES1J_EEEaSJ_aSJ_NS1E_6fusion15FusionCallbacksIS1I_NS1L_17LinearCombinationIaiaiLNS_15FloatRoundStyleE2EEESI_S1K_JEEENS4_5SM1004TMEM4LOAD26SM100_TMEM_LOAD_16dp32b32xES10_NS11_INS12_ILi2ELi4ELi3EEES15_NSS_INS5_IJS16_SF_EEENS5_IJSF_SC_EEEEEEENS4_39AutoVectorizingCopyWithAssumedAlignmentILi128EEENS4_14SM90_TMA_STOREES1Z_S21_S21_EEEvvEEEEvNT_6ParamsE)
        .other          _ZN7cutlass13device_kernelINS_4gemm6kernel13GemmUniversalIN4cute5tupleIJiiiiEEENS1_10collective13CollectiveMmaINS1_35MainloopSm100TmaUmmaWarpSpecializedILi20ELi2ELi4ENS5_IJNS4_1CILi4EEENSA_ILi1EEESC_EEEEENS5_IJNSA_ILi64EEENSA_ILi256EEENSA_ILi32EEEEEEaNS5_IJlSC_lEEEaSJ_NS4_8TiledMMAINS4_8MMA_AtomIJNS4_15SM100_MMA_S8_SSIaaiLi64ELi256ELNS4_4UMMA5MajorE0ELSO_0ELNSN_8SaturateE0EEEEEENS4_6LayoutINS5_IJSC_SC_SC_EEENS5_IJNSA_ILi0EEESU_SU_EEEEENS5_IJNS4_10UnderscoreESX_SX_EEEEENS4_13SM90_TMA_LOADENS4_14ComposedLayoutINS4_7SwizzleILi1ELi4ELi3EEENS4_18smem_ptr_flag_bitsILi8EEENSS_INS5_IJNSA_ILi8EEESH_EEENS5_IJSH_SC_EEEEEEEvNS4_8identityENS4_23SM90_TMA_LOAD_MULTICASTES1A_vS1B_EENS_8epilogue10collective18CollectiveEpilogueINS1E_23Sm100TmaWarpSpecializedILi4ELi2ELi32ELb0ELb0EEEJSI_NS5_IJNSS_ISF_SC_EES1J_EEEaSJ_aSJ_NS1E_6fusion15FusionCallbacksIS1I_NS1L_17LinearCombinationIaiaiLNS_15FloatRoundStyleE2EEESI_S1K_JEEENS4_5SM1004TMEM4LOAD26SM100_TMEM_LOAD_16dp32b32xES10_NS11_INS12_ILi2ELi4ELi3EEES15_NSS_INS5_IJS16_SF_EEENS5_IJSF_SC_EEEEEEENS4_39AutoVectorizingCopyWithAssumedAlignmentILi128EEENS4_14SM90_TMA_STOREES1Z_S21_S21_EEEvvEEEEvNT_6ParamsE,@"STO_CUDA_ENTRY STV_DEFAULT"
_ZN7cutlass13device_kernelINS_4gemm6kernel13GemmUniversalIN4cute5tupleIJiiiiEEENS1_10collective13CollectiveMmaINS1_35MainloopSm100TmaUmmaWarpSpecializedILi20ELi2ELi4ENS5_IJNS4_1CILi4EEENSA_ILi1EEESC_EEEEENS5_IJNSA_ILi64EEENSA_ILi256EEENSA_ILi32EEEEEEaNS5_IJlSC_lEEEaSJ_NS4_8TiledMMAINS4_8MMA_AtomIJNS4_15SM100_MMA_S8_SSIaaiLi64ELi256ELNS4_4UMMA5MajorE0ELSO_0ELNSN_8SaturateE0EEEEEENS4_6LayoutINS5_IJSC_SC_SC_EEENS5_IJNSA_ILi0EEESU_SU_EEEEENS5_IJNS4_10UnderscoreESX_SX_EEEEENS4_13SM90_TMA_LOADENS4_14ComposedLayoutINS4_7SwizzleILi1ELi4ELi3EEENS4_18smem_ptr_flag_bitsILi8EEENSS_INS5_IJNSA_ILi8EEESH_EEENS5_IJSH_SC_EEEEEEEvNS4_8identityENS4_23SM90_TMA_LOAD_MULTICASTES1A_vS1B_EENS_8epilogue10collective18CollectiveEpilogueINS1E_23Sm100TmaWarpSpecializedILi4ELi2ELi32ELb0ELb0EEEJSI_NS5_IJNSS_ISF_SC_EES1J_EEEaSJ_aSJ_NS1E_6fusion15FusionCallbacksIS1I_NS1L_17LinearCombinationIaiaiLNS_15FloatRoundStyleE2EEESI_S1K_JEEENS4_5SM1004TMEM4LOAD26SM100_TMEM_LOAD_16dp32b32xES10_NS11_INS12_ILi2ELi4ELi3EEES15_NSS_INS5_IJS16_SF_EEENS5_IJSF_SC_EEEEEEENS4_39AutoVectorizingCopyWithAssumedAlignmentILi128EEENS4_14SM90_TMA_STOREES1Z_S21_S21_EEEvvEEEEvNT_6ParamsE:
[----:B------:R-:W1:Y:S01]  /*0000*/  LDC R1, c[0x0][0x37c] ;  /* 0x0000df00ff017b82 */ /* 0x000e620000000800 */
[----:B------:R-:W2:Y:S01]  /*0010*/  S2R R85, SR_TID.X ;  /* 0x0000000000557919 */ /* 0x000ea20000002100 */
[----:B------:R-:W3:Y:S01]  /*0020*/  LDCU.64 UR8, c[0x0][0x890] ;  /* 0x00011200ff0877ac */ /* 0x000ee20008000a00 */
[----:B------:R-:W-:Y:S02]  /*0030*/  PRMT R74, RZ, 0x7610, R74 ;  /* 0x00007610ff4a7816 */ /* 0x000fe4000000004a */
[----:B------:R-:W-:Y:S01]  /*0040*/  ELECT P3, URZ, PT ;  /* 0x0000000000ff782f */ /* 0x000fe20003860000 */
[----:B---3--:R-:W-:-:S04]  /*0050*/  UISETP.NE.U32.AND UP0, UPT, UR8, URZ, UPT ;  /* 0x000000ff0800728c */ /* 0x008fc8000bf05070 */
[----:B------:R-:W-:Y:S01]  /*0060*/  UISETP.NE.AND.EX UP0, UPT, UR9, URZ, UPT, UP0 ;  /* 0x000000ff0900728c */ /* 0x000fe2000bf05300 */
[----:B--2---:R-:W-:-:S05]  /*0070*/  SHF.R.U32.HI R75, RZ, 0x5, R85 ;  /* 0x00000005ff4b7819 */ /* 0x004fca0000011655 */
[----:B------:R-:W2:Y:S02]  /*0080*/  SHFL.IDX PT, R0, R75, RZ, 0x1f ;  /* 0x00001fff4b007589 */ /* 0x000ea400000e0000 */
[----:B--2---:R-:W-:Y:S01]  /*0090*/  R2UR UR18, R0 ;  /* 0x00000000001272ca */ /* 0x004fe200000e0000 */
[----:B-1----:R-:W-:-:S14]  /*00a0*/  BRA.U UP0, `(.L_x_0) ;  /* 0x0000000100307547 */ /* 0x002fdc000b800000 */
[----:B------:R-:W1:Y:S02]  /*00b0*/  LDCU.64 UR4, c[0x0][0x888] ;  /* 0x00011100ff0477ac */ /* 0x000e640008000a00 */
[----:B-1----:R-:W-:-:S04]  /*00c0*/  UISETP.NE.U32.AND UP0, UPT, UR4, URZ, UPT ;  /* 0x000000ff0400728c */ /* 0x002fc8000bf05070 */
[----:B------:R-:W-:-:S09]  /*00d0*/  UISETP.NE.AND.EX UP0, UPT, UR5, URZ, UPT, UP0 ;  /* 0x000000ff0500728c */ /* 0x000fd2000bf05300 */
[----:B------:R-:W-:Y:S05]  /*00e0*/  BRA.U !UP0, `(.L_x_1) ;  /* 0x0000000108147547 */ /* 0x000fea000b800000 */
[----:B------:R-:W1:Y:S01]  /*00f0*/  LDC.64 R40, c[0x0][0x888] ;  /* 0x00022200ff287b82 */ /* 0x000e620000000a00 */
[----:B------:R-:W1:Y:S02]  /*0100*/  LDCU.64 UR4, c[0x0][0x358] ;  /* 0x00006b00ff0477ac */ /* 0x000e640008000a00 */
[----:B-1----:R1:W5:Y:S01]  /*0110*/  LDG.E R40, desc[UR4][R40.64] ;  /* 0x0000000428287981 */ /* 0x002362000c1e1900 */
[----:B------:R-:W-:Y:S01]  /*0120*/  HFMA2 R74, -RZ, RZ, 0, 5.9604644775390625e-08 ;  /* 0x00000001ff4a7431 */ /* 0x000fe200000001ff */
[----:B------:R-:W-:Y:S05]  /*0130*/  BRA `(.L_x_0) ;  /* 0x00000000000c7947 */ /* 0x000fea0003800000 */
.L_x_1:
[----:B------:R-:W1:Y:S01]  /*0140*/  LDCU UR4, c[0x0][0x880] ;  /* 0x00011000ff0477ac */ /* 0x000e620008000800 */
[----:B------:R-:W-:Y:S01]  /*0150*/  HFMA2 R74, -RZ, RZ, 0, 5.9604644775390625e-08 ;  /* 0x00000001ff4a7431 */ /* 0x000fe200000001ff */
[----:B-1----:R-:W-:-:S07]  /*0160*/  MOV R40, UR4 ;  /* 0x0000000400287c02 */ /* 0x002fce0008000f00 */
.L_x_0:
[----:B------:R-:W2:Y:S02]  /*0170*/  LDCU.64 UR4, c[0x0][0x8b0] ;  /* 0x00011600ff0477ac */ /* 0x000ea40008000a00 */
[----:B--2---:R-:W-:-:S04]  /*0180*/  UISETP.NE.U32.AND UP0, UPT, UR4, URZ, UPT ;  /* 0x000000ff0400728c */ /* 0x004fc8000bf05070 */
[----:B------:R-:W-:-:S09]  /*0190*/  UISETP.NE.AND.EX UP0, UPT, UR5, URZ, UPT, UP0 ;  /* 0x000000ff0500728c */ /* 0x000fd2000bf05300 */
[----:B------:R-:W-:Y:S05]  /*01a0*/  BRA.U UP0, `(.L_x_2) ;  /* 0x0000000100287547 */ /* 0x000fea000b800000 */
[----:B------:R-:W2:Y:S02]  /*01b0*/  LDCU.64 UR4, c[0x0][0x8a8] ;  /* 0x00011500ff0477ac */ /* 0x000ea40008000a00 */
[----:B--2---:R-:W-:-:S04]  /*01c0*/  UISETP.NE.U32.AND UP0, UPT, UR4, URZ, UPT ;  /* 0x000000ff0400728c */ /* 0x004fc8000bf05070 */
[----:B------:R-:W-:-:S09]  /*01d0*/  UISETP.NE.AND.EX UP0, UPT, UR5, URZ, UPT, UP0 ;  /* 0x000000ff0500728c */ /* 0x000fd2000bf05300 */
[----:B------:R-:W-:Y:S05]  /*01e0*/  BRA.U !UP0, `(.L_x_3) ;  /* 0x0000000108107547 */ /* 0x000fea000b800000 */
[----:B------:R-:W2:Y:S01]  /*01f0*/  LDC.64 R38, c[0x0][0x8a8] ;  /* 0x00022a00ff267b82 */ /* 0x000ea20000000a00 */
[----:B------:R-:W2:Y:S02]  /*0200*/  LDCU.64 UR4, c[0x0][0x358] ;  /* 0x00006b00ff0477ac */ /* 0x000ea40008000a00 */
[----:B--2---:R2:W5:Y:S01]  /*0210*/  LDG.E R38, desc[UR4][R38.64] ;  /* 0x0000000426267981 */ /* 0x004562000c1e1900 */
[----:B------:R-:W-:Y:S05]  /*0220*/  BRA `(.L_x_2) ;  /* 0x0000000000087947 */ /* 0x000fea0003800000 */
.L_x_3:
[----:B------:R-:W2:Y:S02]  /*0230*/  LDCU UR4, c[0x0][0x8a0] ;  /* 0x00011400ff0477ac */ /* 0x000ea40008000800 */
[----:B--2---:R-:W-:Y:S02]  /*0240*/  MOV R38, UR4 ;  /* 0x0000000400267c02 */ /* 0x004fe40008000f00 */
.L_x_2:
[----:B------:R-:W-:Y:S01]  /*0250*/  IMAD.U32 R0, RZ, RZ, UR18 ;  /* 0x00000012ff007e24 */ /* 0x000fe2000f8e00ff */
[----:B------:R-:W-:Y:S04]  /*0260*/  BSSY.RECONVERGENT B0, `(.L_x_4) ;  /* 0x000000c000007945 */ /* 0x000fe80003800200 */
[C---:B------:R-:W-:Y:S02]  /*0270*/  ISETP.NE.OR P1, PT, R0.reuse, 0x1, !P3 ;  /* 0x000000010000780c */ /* 0x040fe40005f25670 */
[----:B------:R-:W-:-:S11]  /*0280*/  ISETP.NE.OR P0, PT, R0, 0x3, !P3 ;  /* 0x000000030000780c */ /* 0x000fd60005f05670 */
[----:B------:R-:W-:Y:S05]  /*0290*/  @P1 BRA `(.L_x_5) ;  /* 0x0000000000201947 */ /* 0x000fea0003800000 */
[----:B------:R-:W3:Y:S02]  /*02a0*/  LDCU.64 UR4, c[0x0][0x348] ;  /* 0x00006900ff0477ac */ /* 0x000ee40008000a00 */
[----:B---3--:R-:W-:Y:S02]  /*02b0*/  UIADD3 UR6, UP1, UPT, UR4, 0x80, URZ ;  /* 0x0000008004067890 */ /* 0x008fe4000ff3e0ff */
[----:B------:R-:W-:Y:S02]  /*02c0*/  UIADD3 UR4, UP0, UPT, UR4, 0x180, URZ ;  /* 0x0000018004047890 */ /* 0x000fe4000ff1e0ff */
[----:B------:R-:W-:Y:S02]  /*02d0*/  UIADD3.X UR7, UPT, UPT, URZ, UR5, URZ, UP1, !UPT ;  /* 0x00000005ff077290 */ /* 0x000fe40008ffe4ff */
[----:B------:R-:W-:-:S07]  /*02e0*/  UIADD3.X UR5, UPT, UPT, URZ, UR5, URZ, UP0, !UPT ;  /* 0x00000005ff057290 */ /* 0x000fce00087fe4ff */
[----:B------:R3:W-:Y:S02]  /*02f0*/  UTMACCTL.PF [UR6] ;  /* 0x00000000060079b9 */ /* 0x0007e40008040000 */
[----:B------:R3:W-:Y:S02]  /*0300*/  UTMACCTL.PF [UR4] ;  /* 0x00000000040079b9 */ /* 0x0007e40008040000 */
[----:B---3--:R-:W-:Y:S01]  /*0310*/  NOP ;  /* 0x0000000000007918 */ /* 0x008fe20000000000 */
.L_x_5:
[----:B------:R-:W-:Y:S05]  /*0320*/  BSYNC.RECONVERGENT B0 ;  /* 0x0000000000007941 */ /* 0x000fea0003800200 */
.L_x_4:
[----:B------:R-:W-:Y:S04]  /*0330*/  BSSY.RECONVERGENT B0, `(.L_x_6) ;  /* 0x000000a000007945 */ /* 0x000fe80003800200 */
        /* <DEDUP_REMOVED lines=9> */
.L_x_7:
[----:B------:R-:W-:Y:S05]  /*03d0*/  BSYNC.RECONVERGENT B0 ;  /* 0x0000000000007941 */ /* 0x000fea0003800200 */
.L_x_6:
[----:B------:R-:W3:Y:S01]  /*03e0*/  LDCU.64 UR4, c[0x0][0x888] ;  /* 0x00011100ff0477ac */ /* 0x000ee20008000a00 */
[----:B------:R-:W-:Y:S02]  /*03f0*/  UISETP.EQ.U32.AND UP2, UPT, UR8, URZ, UPT ;  /* 0x000000ff0800728c */ /* 0x000fe4000bf42070 */
[----:B------:R-:W-:Y:S02]  /*0400*/  UPLOP3.LUT UP3, UPT, UPT, UPT, UPT, 0x80, 0x8 ;  /* 0x000000000008789c */ /* 0x000fe40003f6f070 */
[----:B---3--:R-:W-:-:S04]  /*0410*/  UISETP.NE.U32.AND UP0, UPT, UR4, URZ, UPT ;  /* 0x000000ff0400728c */ /* 0x008fc8000bf05070 */
[----:B------:R-:W-:-:S04]  /*0420*/  UISETP.NE.AND.EX UP1, UPT, UR5, URZ, UPT, UP0 ;  /* 0x000000ff0500728c */ /* 0x000fc8000bf25300 */
[----:B------:R-:W-:-:S04]  /*0430*/  UISETP.EQ.OR.EX UP4, UPT, UR9, URZ, !UP1, UP2 ;  /* 0x000000ff0900728c */ /* 0x000fc8000cf82720 */
[----:B------:R-:W-:-:S06]  /*0440*/  UP2UR UR4, UPR, URZ, 0x10 ;  /* 0x00000010ff047883 */ /* 0x000fcc0008000000 */
[----:B------:R-:W-:Y:S01]  /*0450*/  MOV R78, UR4 ;  /* 0x00000004004e7c02 */ /* 0x000fe20008000f00 */
[----:B------:R-:W-:Y:S06]  /*0460*/  BRA.U !UP4, `(.L_x_8) ;  /* 0x000000010c207547 */ /* 0x000fec000b800000 */
[----:B-----5:R-:W-:Y:S01]  /*0470*/  R2UR UR5, R40 ;  /* 0x00000000280572ca */ /* 0x020fe200000e0000 */
[----:B------:R-:W-:Y:S02]  /*0480*/  UISETP.NE.U32.AND UP2, UPT, UR8, URZ, UPT ;  /* 0x000000ff0800728c */ /* 0x000fe4000bf45070 */
[----:B------:R-:W-:Y:S02]  /*0490*/  USEL UR4, URZ, 0xffffffff, UP1 ;  /* 0xffffffffff047887 */ /* 0x000fe40008800000 */
[----:B------:R-:W-:-:S08]  /*04a0*/  UISETP.NE.AND.EX UP2, UPT, UR9, URZ, UPT, UP2 ;  /* 0x000000ff0900728c */ /* 0x000fd0000bf45320 */
[----:B------:R-:W-:-:S04]  /*04b0*/  UISETP.NE.AND UP0, UPT, UR5, URZ, UPT ;  /* 0x000000ff0500728c */ /* 0x000fc8000bf05270 */
[----:B------:R-:W-:-:S04]  /*04c0*/  @!UP2 USEL UR4, URZ, 0xffffffff, UP0 ;  /* 0xffffffffff04a887 */ /* 0x000fc80008000000 */
[----:B------:R-:W-:-:S04]  /*04d0*/  ULOP3.LUT UR4, UR4, 0x1, URZ, 0xc0, !UPT ;  /* 0x0000000104047892 */ /* 0x000fc8000f8ec0ff */
[----:B------:R-:W-:Y:S02]  /*04e0*/  UISETP.NE.U32.AND UP3, UPT, UR4, 0x1, UPT ;  /* 0x000000010400788c */ /* 0x000fe4000bf65070 */
.L_x_8:
[----:B------:R-:W3:Y:S02]  /*04f0*/  SHFL.IDX PT, R2, R75, RZ, 0x1f ;  /* 0x00001fff4b027589 */ /* 0x000ee400000e0000 */
[----:B---3--:R-:W-:-:S13]  /*0500*/  ISETP.NE.AND P0, PT, R2, RZ, PT ;  /* 0x000000ff0200720c */ /* 0x008fda0003f05270 */
[----:B------:R-:W-:Y:S05]  /*0510*/  @P0 BRA `(.L_x_9) ;  /* 0x0000000000e40947 */ /* 0x000fea0003800000 */
[----:B------:R-:W-:Y:S01]  /*0520*/  ELECT P0, URZ, PT ;  /* 0x0000000000ff782f */ /* 0x000fe20003800000 */
[----:B------:R-:W-:-:S12]  /*0530*/  BSSY.RECONVERGENT B0, `(.L_x_9) ;  /* 0x0000037000007945 */ /* 0x000fd80003800200 */
[----:B------:R-:W-:Y:S05]  /*0540*/  @!P0 BRA `(.L_x_10) ;  /* 0x0000000000d48947 */ /* 0x000fea0003800000 */
[----:B------:R-:W3:Y:S01]  /*0550*/  S2UR UR4, SR_CgaCtaId ;  /* 0x00000000000479c3 */ /* 0x000ee20000008800 */
[----:B------:R-:W-:Y:S01]  /*0560*/  UMOV UR5, 0x400 ;  /* 0x0000040000057882 */ /* 0x000fe20000000000 */
[----:B------:R-:W-:Y:S01]  /*0570*/  UMOV UR8, 0x1 ;  /* 0x0000000100087882 */ /* 0x000fe20000000000 */
[----:B------:R-:W-:Y:S01]  /*0580*/  UMOV UR6, 0x4 ;  /* 0x0000000400067882 */ /* 0x000fe20000000000 */
[----:B------:R-:W-:-:S04]  /*0590*/  UIADD3 UR8, UPT, UPT, -UR8, 0x100000, URZ ;  /* 0x0010000008087890 */ /* 0x000fc8000fffe1ff */
[----:B------:R-:W-:Y:S02]  /*05a0*/  USHF.L.U32 UR9, UR8, 0xb, URZ ;  /* 0x0000000b08097899 */ /* 0x000fe400080006ff */
[----:B------:R-:W-:Y:S02]  /*05b0*/  USHF.L.U32 UR8, UR8, 0x1, URZ ;  /* 0x0000000108087899 */ /* 0x000fe400080006ff */
[----:B------:R-:W-:-:S04]  /*05c0*/  UIADD3 UR6, UPT, UPT, -UR6, 0x100000, URZ ;  /* 0x0010000006067890 */ /* 0x000fc8000fffe1ff */
[----:B------:R-:W-:Y:S02]  /*05d0*/  USHF.L.U32 UR7, UR6, 0xb, URZ ;  /* 0x0000000b06077899 */ /* 0x000fe400080006ff */
[----:B------:R-:W-:Y:S02]  /*05e0*/  USHF.L.U32 UR6, UR6, 0x1, URZ ;  /* 0x0000000106067899 */ /* 0x000fe400080006ff */
[----:B---3--:R-:W-:Y:S01]  /*05f0*/  ULEA UR4, UR4, UR5, 0x18 ;  /* 0x0000000504047291 */ /* 0x008fe2000f8ec0ff */
[----:B------:R-:W3:Y:S11]  /*0600*/  FENCE.VIEW.ASYNC.S ;  /* 0x00000000000073c6 */ /* 0x000ef60000000000 */
[----:B---3--:R3:W4:Y:S01]  /*0610*/  SYNCS.EXCH.64 URZ, [UR4], UR8 ;  /* 0x0000000804ff75b2 */ /* 0x0087220008000100 */
[----:B------:R3:W1:Y:S01]  /*0620*/  SYNCS.EXCH.64 URZ, [UR4+0xa0], UR6 ;  /* 0x0000a00604ff75b2 */ /* 0x0006620008000100 */
        /* <DEDUP_REMOVED lines=37> */
[----:B------:R3:W1:Y:S02]  /*0880*/  SYNCS.EXCH.64 URZ, [UR4+0x138], UR6 ;  /* 0x0001380604ff75b2 */ /* 0x0006640008000100 */
[----:B---34-:R-:W-:Y:S01]  /*0890*/  NOP ;  /* 0x0000000000007918 */ /* 0x018fe20000000000 */
.L_x_10:
[----:B------:R-:W-:Y:S05]  /*08a0*/  BSYNC.RECONVERGENT B0 ;  /* 0x0000000000007941 */ /* 0x000fea0003800200 */
.L_x_9:
[----:B------:R-:W3:Y:S01]  /*08b0*/  SHFL.IDX PT, R2, R75, RZ, 0x1f ;  /* 0x00001fff4b027589 */ /* 0x000ee200000e0000 */
[----:B------:R-:W-:Y:S01]  /*08c0*/  NOP ;  /* 0x0000000000007918 */ /* 0x000fe20000000000 */
[----:B---3--:R-:W-:-:S13]  /*08d0*/  ISETP.NE.AND P0, PT, R2, 0x1, PT ;  /* 0x000000010200780c */ /* 0x008fda0003f05270 */
[----:B------:R-:W-:Y:S05]  /*08e0*/  @P0 BRA `(.L_x_11) ;  /* 0x0000000000580947 */ /* 0x000fea0003800000 */
        /* <DEDUP_REMOVED lines=9> */
[----:B------:R-:W-:Y:S01]  /*0980*/  USHF.L.U32 UR6, UR6, 0x1, URZ ;  /* 0x0000000106067899 */ /* 0x000fe200080006ff */
[----:B------:R-:W-:Y:S01]  /*0990*/  ELECT P0, URZ, PT ;  /* 0x0000000000ff782f */ /* 0x000fe20003800000 */
[----:B---3--:R-:W-:Y:S01]  /*09a0*/  ULEA UR4, UR4, UR5, 0x18 ;  /* 0x0000000504047291 */ /* 0x008fe2000f8ec0ff */
[----:B------:R-:W3:Y:S11]  /*09b0*/  FENCE.VIEW.ASYNC.S ;  /* 0x00000000000073c6 */ /* 0x000ef60000000000 */
[----:B---3--:R3:W4:Y:S01]  /*09c0*/  SYNCS.EXCH.64 URZ, [UR4+0x140], UR8 ;  /* 0x0001400804ff75b2 */ /* 0x0087220008000100 */
[----:B------:R3:W1:Y:S01]  /*09d0*/  SYNCS.EXCH.64 URZ, [UR4+0x160], UR6 ;  /* 0x0001600604ff75b2 */ /* 0x0006620008000100 */
[----:B------:R3:W1:Y:S01]  /*09e0*/  SYNCS.EXCH.64 URZ, [UR4+0x148], UR8 ;  /* 0x0001480804ff75b2 */ /* 0x0006620008000100 */
[----:B------:R3:W1:Y:S01]  /*09f0*/  SYNCS.EXCH.64 URZ, [UR4+0x168], UR6 ;  /* 0x0001680604ff75b2 */ /* 0x0006620008000100 */
[----:B------:R3:W1:Y:S01]  /*0a00*/  SYNCS.EXCH.64 URZ, [UR4+0x150], UR8 ;  /* 0x0001500804ff75b2 */ /* 0x0006620008000100 */
[----:B------:R3:W1:Y:S01]  /*0a10*/  SYNCS.EXCH.64 URZ, [UR4+0x170], UR6 ;  /* 0x0001700604ff75b2 */ /* 0x0006620008000100 */
[----:B------:R3:W1:Y:S01]  /*0a20*/  SYNCS.EXCH.64 URZ, [UR4+0x158], UR8 ;  /* 0x0001580804ff75b2 */ /* 0x0006620008000100 */
[----:B------:R3:W1:Y:S01]  /*0a30*/  SYNCS.EXCH.64 URZ, [UR4+0x178], UR6 ;  /* 0x0001780604ff75b2 */ /* 0x0006620008000100 */
[----:B------:R-:W-:Y:S01]  /*0a40*/  NOP ;  /* 0x0000000000007918 */ /* 0x000fe20000000000 */
.L_x_11:
[----:B------:R-:W2:Y:S01]  /*0a50*/  SHFL.IDX PT, R2, R75, RZ, 0x1f ;  /* 0x00001fff4b027589 */ /* 0x000ea200000e0000 */
[----:B------:R-:W-:Y:S01]  /*0a60*/  NOP ;  /* 0x0000000000007918 */ /* 0x000fe20000000000 */
[----:B--2---:R-:W-:-:S13]  /*0a70*/  ISETP.NE.AND P0, PT, R2, 0x3, PT ;  /* 0x000000030200780c */ /* 0x004fda0003f05270 */
[----:B------:R-:W-:Y:S05]  /*0a80*/  @P0 BRA `(.L_x_12) ;  /* 0x0000000000300947 */ /* 0x000fea0003800000 */
[----:B---3--:R-:W2:Y:S01]  /*0a90*/  S2UR UR4, SR_CgaCtaId ;  /* 0x00000000000479c3 */ /* 0x008ea20000008800 */
[----:B------:R-:W-:Y:S01]  /*0aa0*/  UMOV UR6, 0x400 ;  /* 0x0000040000067882 */ /* 0x000fe20000000000 */
[----:B------:R-:W-:Y:S01]  /*0ab0*/  UMOV UR5, 0x20 ;  /* 0x0000002000057882 */ /* 0x000fe20000000000 */
[----:B------:R-:W-:Y:S01]  /*0ac0*/  ELECT P0, URZ, PT ;  /* 0x0000000000ff782f */ /* 0x000fe20003800000 */
[----:B--2---:R-:W-:Y:S02]  /*0ad0*/  ULEA UR6, UR4, UR6, 0x18 ;  /* 0x0000000604067291 */ /* 0x004fe4000f8ec0ff */
[----:B------:R-:W-:-:S04]  /*0ae0*/  UIADD3 UR4, UPT, UPT, -UR5, 0x100000, URZ ;  /* 0x0010000005047890 */ /* 0x000fc8000fffe1ff */
[----:B------:R-:W-:Y:S02]  /*0af0*/  USHF.L.U32 UR5, UR4, 0xb, URZ ;  /* 0x0000000b04057899 */ /* 0x000fe400080006ff */
[----:B------:R-:W-:Y:S01]  /*0b00*/  USHF.L.U32 UR4, UR4, 0x1, URZ ;  /* 0x0000000104047899 */ /* 0x000fe200080006ff */
[----:B------:R-:W2:Y:S11]  /*0b10*/  FENCE.VIEW.ASYNC.S ;  /* 0x00000000000073c6 */ /* 0x000eb60000000000 */
[----:B--2---:R2:W3:Y:S01]  /*0b20*/  SYNCS.EXCH.64 URZ, [UR6+0x180], UR4 ;  /* 0x0001800406ff75b2 */ /* 0x0044e20008000100 */
[----:B------:R2:W1:Y:S01]  /*0b30*/  SYNCS.EXCH.64 URZ, [UR6+0x188], UR4 ;  /* 0x0001880406ff75b2 */ /* 0x0004620008000100 */
[----:B------:R-:W-:Y:S01]  /*0b40*/  NOP ;  /* 0x0000000000007918 */ /* 0x000fe20000000000 */
.L_x_12:
[----:B------:R-:W4:Y:S01]  /*0b50*/  SHFL.IDX PT, R2, R75, RZ, 0x1f ;  /* 0x00001fff4b027589 */ /* 0x000f2200000e0000 */
[----:B------:R-:W-:Y:S01]  /*0b60*/  NOP ;  /* 0x0000000000007918 */ /* 0x000fe20000000000 */
[----:B----4-:R-:W-:-:S13]  /*0b70*/  ISETP.NE.AND P0, PT, R2, 0x4, PT ;  /* 0x000000040200780c */ /* 0x010fda0003f05270 */
[----:B------:R-:W-:Y:S05]  /*0b80*/  @P0 BRA `(.L_x_13) ;  /* 0x00000000004c0947 */ /* 0x000fea0003800000 */
[----:B--23--:R-:W2:Y:S01]  /*0b90*/  S2UR UR6, SR_CgaCtaId ;  /* 0x00000000000679c3 */ /* 0x00cea20000008800 */
[----:B------:R-:W-:Y:S01]  /*0ba0*/  UMOV UR4, 0x3a0 ;  /* 0x000003a000047882 */ /* 0x000fe20000000000 */
[----:B------:R-:W-:Y:S01]  /*0bb0*/  UMOV UR5, 0x400 ;  /* 0x0000040000057882 */ /* 0x000fe20000000000 */
[----:B------:R-:W-:Y:S01]  /*0bc0*/  USEL UR4, UR4, 0x320, UP3 ;  /* 0x0000032004047887 */ /* 0x000fe20009800000 */
[----:B------:R-:W-:Y:S01]  /*0bd0*/  UMOV UR8, 0x1 ;  /* 0x0000000100087882 */ /* 0x000fe20000000000 */
[----:B------:R-:W-:Y:S01]  /*0be0*/  ELECT P0, URZ, PT ;  /* 0x0000000000ff782f */ /* 0x000fe20003800000 */
[----:B------:R-:W-:-:S04]  /*0bf0*/  UIADD3 UR8, UPT, UPT, -UR8, 0x100000, URZ ;  /* 0x0010000008087890 */ /* 0x000fc8000fffe1ff */
[----:B------:R-:W-:Y:S02]  /*0c00*/  USHF.L.U32 UR9, UR8, 0xb, URZ ;  /* 0x0000000b08097899 */ /* 0x000fe400080006ff */
[----:B------:R-:W-:Y:S02]  /*0c10*/  USHF.L.U32 UR8, UR8, 0x1, URZ ;  /* 0x0000000108087899 */ /* 0x000fe400080006ff */
[----:B--2---:R-:W-:Y:S02]  /*0c20*/  ULEA UR6, UR6, UR5, 0x18 ;  /* 0x0000000506067291 */ /* 0x004fe4000f8ec0ff */
[----:B------:R-:W-:-:S04]  /*0c30*/  UIADD3 UR4, UPT, UPT, -UR4, 0x100000, URZ ;  /* 0x0010000004047890 */ /* 0x000fc8000fffe1ff */
[----:B------:R-:W-:Y:S02]  /*0c40*/  USHF.L.U32 UR5, UR4, 0xb, URZ ;  /* 0x0000000b04057899 */ /* 0x000fe400080006ff */
[----:B------:R-:W-:Y:S01]  /*0c50*/  USHF.L.U32 UR4, UR4, 0x1, URZ ;  /* 0x0000000104047899 */ /* 0x000fe200080006ff */
[----:B------:R-:W2:Y:S03]  /*0c60*/  FENCE.VIEW.ASYNC.S ;  /* 0x00000000000073c6 */ /* 0x000ea60000000000 */
[----:B--2---:R4:W2:Y:S08]  /*0c70*/  SYNCS.EXCH.64 URZ, [UR6+0x190], UR8 ;  /* 0x0001900806ff75b2 */ /* 0x0048b00008000100 */
[----:B------:R4:W3:Y:S01]  /*0c80*/  SYNCS.EXCH.64 URZ, [UR6+0x1a0], UR4 ;  /* 0x0001a00406ff75b2 */ /* 0x0008e20008000100 */
[----:B------:R4:W1:Y:S01]  /*0c90*/  SYNCS.EXCH.64 URZ, [UR6+0x198], UR8 ;  /* 0x0001980806ff75b2 */ /* 0x0008620008000100 */
[----:B------:R4:W1:Y:S02]  /*0ca0*/  SYNCS.EXCH.64 URZ, [UR6+0x1a8], UR4 ;  /* 0x0001a80406ff75b2 */ /* 0x0008640008000100 */
[----:B----4-:R-:W-:Y:S01]  /*0cb0*/  NOP ;  /* 0x0000000000007918 */ /* 0x010fe20000000000 */
.L_x_13:
[----:B------:R-:W4:Y:S01]  /*0cc0*/  SHFL.IDX PT, R2, R75, RZ, 0x1f ;  /* 0x00001fff4b027589 */ /* 0x000f2200000e0000 */
[----:B------:R-:W-:Y:S01]  /*0cd0*/  NOP ;  /* 0x0000000000007918 */ /* 0x000fe20000000000 */
[----:B----4-:R-:W-:-:S13]  /*0ce0*/  ISETP.NE.AND P0, PT, R2, 0x5, PT ;  /* 0x000000050200780c */ /* 0x010fda0003f05270 */
[----:B------:R-:W-:Y:S05]  /*0cf0*/  @P0 BRA `(.L_x_14) ;  /* 0x0000000000580947 */ /* 0x000fea0003800000 */
[----:B--23--:R-:W2:Y:S01]  /*0d00*/  S2UR UR4, SR_CgaCtaId ;  /* 0x00000000000479c3 */ /* 0x00cea20000008800 */
        /* <DEDUP_REMOVED lines=10> */
[----:B--2---:R-:W-:Y:S01]  /*0db0*/  ULEA UR4, UR4, UR5, 0x18 ;  /* 0x0000000504047291 */ /* 0x004fe2000f8ec0ff */
[----:B------:R-:W2:Y:S11]  /*0dc0*/  FENCE.VIEW.ASYNC.S ;  /* 0x00000000000073c6 */ /* 0x000eb60000000000 */
[----:B--2---:R4:W2:Y:S01]  /*0dd0*/  SYNCS.EXCH.64 URZ, [UR4+0x1b0], UR8 ;  /* 0x0001b00804ff75b2 */ /* 0x0048a20008000100 */
[----:B------:R4:W3:Y:S01]  /*0de0*/  SYNCS.EXCH.64 URZ, [UR4+0x1d0], UR6 ;  /* 0x0001d00604ff75b2 */ /* 0x0008e20008000100 */
[----:B------:R4:W1:Y:S01]  /*0df0*/  SYNCS.EXCH.64 URZ, [UR4+0x1b8], UR8 ;  /* 0x0001b80804ff75b2 */ /* 0x0008620008000100 */
[----:B------:R4:W1:Y:S01]  /*0e00*/  SYNCS.EXCH.64 URZ, [UR4+0x1d8], UR6 ;  /* 0x0001d80604ff75b2 */ /* 0x0008620008000100 */
[----:B------:R4:W1:Y:S01]  /*0e10*/  SYNCS.EXCH.64 URZ, [UR4+0x1c0], UR8 ;  /* 0x0001c00804ff75b2 */ /* 0x0008620008000100 */
[----:B------:R4:W1:Y:S01]  /*0e20*/  SYNCS.EXCH.64 URZ, [UR4+0x1e0], UR6 ;  /* 0x0001e00604ff75b2 */ /* 0x0008620008000100 */
[----:B------:R4:W1:Y:S01]  /*0e30*/  SYNCS.EXCH.64 URZ, [UR4+0x1c8], UR8 ;  /* 0x0001c80804ff75b2 */ /* 0x0008620008000100 */
[----:B------:R4:W1:Y:S02]  /*0e40*/  SYNCS.EXCH.64 URZ, [UR4+0x1e8], UR6 ;  /* 0x0001e80604ff75b2 */ /* 0x0008640008000100 */
[----:B----4-:R-:W-:Y:S01]  /*0e50*/  NOP ;  /* 0x0000000000007918 */ /* 0x010fe20000000000 */
.L_x_14:
[----:B------:R-:W4:Y:S01]  /*0e60*/  SHFL.IDX PT, R2, R75, RZ, 0x1f ;  /* 0x00001fff4b027589 */ /* 0x000f2200000e0000 */
[----:B------:R-:W1:Y:S01]  /*0e70*/  S2UR UR45, SR_CgaCtaId ;  /* 0x00000000002d79c3 */ /* 0x000e620000008800 */
[----:B------:R-:W-:Y:S01]  /*0e80*/  NOP ;  /* 0x0000000000007918 */ /* 0x000fe20000000000 */
[----:B----4-:R-:W-:-:S13]  /*0e90*/  ISETP.NE.AND P0, PT, R2, 0x3, PT ;  /* 0x000000030200780c */ /* 0x010fda0003f05270 */
[----:B-1----:R-:W-:Y:S05]  /*0ea0*/  @P0 BRA `(.L_x_15) ;  /* 0x0000000000340947 */ /* 0x002fea0003800000 */
[----:B--23--:R-:W-:Y:S01]  /*0eb0*/  UMOV UR4, 0x400 ;  /* 0x0000040000047882 */ /* 0x00cfe20000000000 */
[----:B------:R-:W-:Y:S01]  /*0ec0*/  UMOV UR6, 0x20 ;  /* 0x0000002000067882 */ /* 0x000fe20000000000 */
[----:B------:R-:W-:Y:S02]  /*0ed0*/  ULEA UR4, UR45, UR4, 0x18 ;  /* 0x000000042d047291 */ /* 0x000fe4000f8ec0ff */
[----:B------:R-:W-:-:S04]  /*0ee0*/  UIADD3 UR6, UPT, UPT, -UR6, 0x100000, URZ ;  /* 0x0010000006067890 */ /* 0x000fc8000fffe1ff */
[----:B------:R-:W-:Y:S02]  /*0ef0*/  USHF.L.U32 UR7, UR6, 0xb, URZ ;  /* 0x0000000b06077899 */ /* 0x000fe400080006ff */
[----:B------:R-:W-:Y:S01]  /*0f00*/  USHF.L.U32 UR6, UR6, 0x1, URZ ;  /* 0x0000000106067899 */ /* 0x000fe200080006ff */
[----:B------:R-:W-:Y:S01]  /*0f10*/  ELECT P0, URZ, PT ;  /* 0x0000000000ff782f */ /* 0x000fe20003800000 */
[----:B------:R-:W1:Y:S10]  /*0f20*/  FENCE.VIEW.ASYNC.S ;  /* 0x00000000000073c6 */ /* 0x000e740000000000 */
[----:B-1----:R1:W4:Y:S01]  /*0f30*/  SYNCS.EXCH.64 URZ, [UR4+0x1f0], UR6 ;  /* 0x0001f00604ff75b2 */ /* 0x0023220008000100 */
[----:B------:R1:W2:Y:S01]  /*0f40*/  SYNCS.EXCH.64 URZ, [UR4+0x200], UR6 ;  /* 0x0002000604ff75b2 */ /* 0x0002a20008000100 */
[----:B------:R1:W3:Y:S01]  /*0f50*/  SYNCS.EXCH.64 URZ, [UR4+0x1f8], UR6 ;  /* 0x0001f80604ff75b2 */ /* 0x0002e20008000100 */
[----:B------:R1:W1:Y:S01]  /*0f60*/  SYNCS.EXCH.64 URZ, [UR4+0x208], UR6 ;  /* 0x0002080604ff75b2 */ /* 0x0002620008000100 */
[----:B------:R-:W-:Y:S01]  /*0f70*/  NOP ;  /* 0x0000000000007918 */ /* 0x000fe20000000000 */
.L_x_15:
[----:B-123--:R-:W1:Y:S01]  /*0f80*/  LDCU UR4, c[0x0][0x36c] ;  /* 0x00006d80ff0477ac */ /* 0x00ee620008000800 */
[----:B------:R-:W-:Y:S01]  /*0f90*/  ISETP.NE.OR P3, PT, R0, 0x2, !P3 ;  /* 0x000000020000780c */ /* 0x000fe20005f65670 */
[----:B------:R-:W-:Y:S01]  /*0fa0*/  NOP ;  /* 0x0000000000007918 */ /* 0x000fe20000000000 */
[----:B------:R-:W-:Y:S01]  /*0fb0*/  LOP3.LUT R0, R85, 0x1f, RZ, 0xc0, !PT ;  /* 0x0000001f55007812 */ /* 0x000fe200078ec0ff */
[----:B------:R-:W-:Y:S02]  /*0fc0*/  UISETP.NE.AND UP4, UPT, UR18, 0x2, UPT ;  /* 0x000000021200788c */ /* 0x000fe4000bf85270 */
[----:B------:R-:W-:Y:S02]  /*0fd0*/  UISETP.NE.AND UP5, UPT, UR18, URZ, UPT ;  /* 0x000000ff1200728c */ /* 0x000fe4000bfa5270 */
[----:B-1----:R-:W-:-:S09]  /*0fe0*/  UISETP.EQ.U32.AND UP6, UPT, UR4, 0x1, UPT ;  /* 0x000000010400788c */ /* 0x002fd2000bfc2070 */
[----:B------:R-:W-:Y:S05]  /*0ff0*/  BRA.U !UP6, `(.L_x_16) ;  /* 0x000000010e087547 */ /* 0x000fea000b800000 */
[----:B----4-:R-:W-:Y:S01]  /*1000*/  UCGABAR_ARV ;  /* 0x00000000000079c7 */ /* 0x010fe20008000000 */
[----:B------:R-:W-:Y:S05]  /*1010*/  BRA `(.L_x_17) ;  /* 0x0000000000047947 */ /* 0x000fea0003800000 */
.L_x_16:
[----:B----4-:R-:W-:Y:S01]  /*1020*/  NOP ;  /* 0x0000000000007918 */ /* 0x010fe20000000000 */
.L_x_17:
[----:B------:R-:W1:Y:S01]  /*1030*/  S2UR UR30, SR_CTAID.X ;  /* 0x00000000001e79c3 */ /* 0x000e620000002500 */
[----:B------:R-:W-:-:S05]  /*1040*/  CS2R.32 R77, SR_CgaSize ;  /* 0x00000000004d7805 */ /* 0x000fca0000008a00 */
[----:B------:R-:W-:-:S05]  /*1050*/  IMAD R77, R77, -0xa0, RZ ;  /* 0xffffff604d4d7824 */ /* 0x000fca00078e02ff */
[----:B------:R-:W-:-:S14]  /*1060*/  R2UR UR5, R77 ;  /* 0x000000004d0572ca */ /* 0x000fdc00000e0000 */
[----:B------:R-:W2:Y:S01]  /*1070*/  LDCU UR5, c[0x0][UR5+0x2b0] ;  /* 0x00005600050577ac */ /* 0x000ea20008000800 */
[----:B------:R-:W-:-:S05]  /*1080*/  CS2R.32 R77, SR_CgaSize ;  /* 0x00000000004d7805 */ /* 0x000fca0000008a00 */
[----:B------:R-:W-:-:S05]  /*1090*/  IMAD R77, R77, -0xa0, RZ ;  /* 0xffffff604d4d7824 */ /* 0x000fca00078e02ff */
[----:B------:R-:W-:-:S14]  /*10a0*/  R2UR UR4, R77 ;  /* 0x000000004d0472ca */ /* 0x000fdc00000e0000 */
[----:B------:R-:W3:Y:S01]  /*10b0*/  LDCU UR4, c[0x0][UR4+0x2b4] ;  /* 0x00005680040477ac */ /* 0x000ee20008000800 */
[----:B------:R-:W4:Y:S01]  /*10c0*/  S2UR UR31, SR_CTAID.Y ;  /* 0x00000000001f79c3 */ /* 0x000f220000002600 */
[----:B------:R-:W-:-:S05]  /*10d0*/  CS2R.32 R77, SR_CgaSize ;  /* 0x00000000004d7805 */ /* 0x000fca0000008a00 */
[----:B------:R-:W-:-:S05]  /*10e0*/  IMAD R77, R77, -0xa0, RZ ;  /* 0xffffff604d4d7824 */ /* 0x000fca00078e02ff */
[----:B------:R-:W-:-:S14]  /*10f0*/  R2UR UR6, R77 ;  /* 0x000000004d0672ca */ /* 0x000fdc00000e0000 */
[----:B------:R-:W3:Y:S01]  /*1100*/  LDCU UR6, c[0x0][UR6+0x2a0] ;  /* 0x00005400060677ac */ /* 0x000ee20008000800 */
[----:B------:R-:W-:-:S05]  /*1110*/  CS2R.32 R77, SR_CgaSize ;  /* 0x00000000004d7805 */ /* 0x000fca0000008a00 */
[----:B------:R-:W-:-:S05]  /*1120*/  IMAD R77, R77, -0xa0, RZ ;  /* 0xffffff604d4d7824 */ /* 0x000fca00078e02ff */
[----:B------:R-:W-:-:S14]  /*1130*/  R2UR UR7, R77 ;  /* 0x000000004d0772ca */ /* 0x000fdc00000e0000 */
[----:B------:R-:W3:Y:S01]  /*1140*/  LDCU UR7, c[0x0][UR7+0x2a4] ;  /* 0x00005480070777ac */ /* 0x000ee20008000800 */
[----:B------:R-:W-:Y:S01]  /*1150*/  USHF.L.U32 UR24, UR45, 0xb, URZ ;  /* 0x0000000b2d187899 */ /* 0x000fe200080006ff */
[----:B------:R-:W3:Y:S01]  /*1160*/  LDCU UR19, c[0x0][0xb24] ;  /* 0x00016480ff1377ac */ /* 0x000ee20008000800 */
[----:B------:R-:W3:Y:S01]  /*1170*/  LDCU UR42, c[0x0][0xb24] ;  /* 0x00016480ff2a77ac */ /* 0x000ee20008000800 */
[----:B-1----:R-:W-:Y:S01]  /*1180*/  I2FP.F32.U32 R3, UR30 ;  /* 0x0000001e00037c45 */ /* 0x002fe20008201000 */
[----:B------:R-:W1:Y:S04]  /*1190*/  LDCU UR22, c[0x0][0xb30] ;  /* 0x00016600ff1677ac */ /* 0x000e680008000800 */
[----:B--2---:R-:W-:Y:S01]  /*11a0*/  FMUL R3, R3, UR5 ;  /* 0x0000000503037c20 */ /* 0x004fe20008400000 */
[----:B------:R-:W-:Y:S01]  /*11b0*/  ULOP3.LUT UR24, UR24, 0x1800, URZ, 0xc0, !UPT ;  /* 0x0000180018187892 */ /* 0x000fe2000f8ec0ff */
[----:B----4-:R-:W-:-:S04]  /*11c0*/  I2FP.F32.U32 R2, UR31 ;  /* 0x0000001f00027c45 */ /* 0x010fc80008201000 */
[----:B------:R-:W2:Y:S01]  /*11d0*/  F2I.U32.TRUNC.NTZ R3, R3 ;  /* 0x0000000300037305 */ /* 0x000ea2000020f000 */
[----:B---3--:R-:W-:-:S07]  /*11e0*/  FMUL R2, R2, UR4 ;  /* 0x0000000402027c20 */ /* 0x008fce0008400000 */
[----:B------:R-:W3:Y:S01]  /*11f0*/  F2I.U32.TRUNC.NTZ R2, R2 ;  /* 0x0000000200027305 */ /* 0x000ee2000020f000 */
[----:B--2---:R-:W-:Y:S02]  /*1200*/  R2UR UR5, R3 ;  /* 0x00000000030572ca */ /* 0x004fe400000e0000 */
[----:B---3--:R-:W-:Y:S02]  /*1210*/  R2UR UR4, R2 ;  /* 0x00000000020472ca */ /* 0x008fe400000e0000 */
[----:B------:R-:W-:-:S09]  /*1220*/  PRMT R2, RZ, 0x7610, R2 ;  /* 0x00007610ff027816 */ /* 0x000fd20000000002 */
[----:B------:R-:W-:-:S04]  /*1230*/  UIADD3 UR5, UPT, UPT, -UR5, URZ, URZ ;  /* 0x000000ff05057290 */ /* 0x000fc8000fffe1ff */
[----:B------:R-:W-:Y:S02]  /*1240*/  UIMAD UR5, UR6, UR5, UR30 ;  /* 0x00000005060572a4 */ /* 0x000fe4000f8e021e */
[----:B------:R-:W-:-:S04]  /*1250*/  UIADD3 UR4, UPT, UPT, -UR4, URZ, URZ ;  /* 0x000000ff04047290 */ /* 0x000fc8000fffe1ff */
[----:B------:R-:W-:Y:S01]  /*1260*/  IMAD.U32 R77, RZ, RZ, UR5 ;  /* 0x00000005ff4d7e24 */ /* 0x000fe2000f8e00ff */
[----:B------:R-:W-:-:S06]  /*1270*/  UIMAD UR4, UR7, UR4, UR31 ;  /* 0x00000004070472a4 */ /* 0x000fcc000f8e021f */
[----:B------:R-:W-:Y:S01]  /*1280*/  IMAD.U32 R76, RZ, RZ, UR4 ;  /* 0x00000004ff4c7e24 */ /* 0x000fe2000f8e00ff */
[----:B-1----:R-:W-:Y:S06]  /*1290*/  BRA.U UP5, `(.L_x_18) ;  /* 0x0000000105487547 */ /* 0x002fec000b800000 */
[----:B------:R-:W-:Y:S02]  /*12a0*/  R2UR UR4, R76 ;  /* 0x000000004c0472ca */ /* 0x000fe400000e0000 */
[----:B------:R-:W-:-:S11]  /*12b0*/  R2UR UR8, R77 ;  /* 0x000000004d0872ca */ /* 0x000fd600000e0000 */
[----:B------:R-:W-:Y:S02]  /*12c0*/  UISETP.NE.AND UP0, UPT, UR4, URZ, UPT ;  /* 0x000000ff0400728c */ /* 0x000fe4000bf05270 */
[----:B------:R-:W-:Y:S02]  /*12d0*/  UISETP.NE.AND UP2, UPT, UR8, 0x1, UPT ;  /* 0x000000010800788c */ /* 0x000fe4000bf45270 */
[----:B------:R-:W-:-:S04]  /*12e0*/  UISETP.EQ.OR UP0, UPT, UR8, URZ, !UP0 ;  /* 0x000000ff0800728c */ /* 0x000fc8000c702670 */
[----:B------:R-:W-:Y:S02]  /*12f0*/  USEL UR7, URZ, 0x1, !UP0 ;  /* 0x00000001ff077887 */ /* 0x000fe4000c000000 */
[----:B------:R-:W-:-:S04]  /*1300*/  UISETP.NE.AND UP0, UPT, UR4, URZ, UPT ;  /* 0x000000ff0400728c */ /* 0x000fc8000bf05270 */
[----:B------:R-:W-:-:S04]  /*1310*/  USEL UR4, URZ, 0x2, UP0 ;  /* 0x00000002ff047887 */ /* 0x000fc80008000000 */
[----:B------:R-:W-:Y:S02]  /*1320*/  USEL UR6, UR4, 0x2, UP2 ;  /* 0x0000000204067887 */ /* 0x000fe40009000000 */
[----:B------:R-:W-:Y:S02]  /*1330*/  USEL UR4, URZ, 0x4, UP0 ;  /* 0x00000004ff047887 */ /* 0x000fe40008000000 */
[----:B------:R-:W-:-:S04]  /*1340*/  UISETP.NE.AND UP2, UPT, UR8, 0x2, UPT ;  /* 0x000000020800788c */ /* 0x000fc8000bf45270 */
[----:B------:R-:W-:Y:S02]  /*1350*/  USEL UR5, UR4, 0x4, UP2 ;  /* 0x0000000404057887 */ /* 0x000fe40009000000 */
[----:B------:R-:W-:Y:S02]  /*1360*/  USEL UR4, URZ, 0x8, UP0 ;  /* 0x00000008ff047887 */ /* 0x000fe40008000000 */
[----:B------:R-:W-:Y:S02]  /*1370*/  UISETP.NE.AND UP0, UPT, UR8, 0x3, UPT ;  /* 0x000000030800788c */ /* 0x000fe4000bf05270 */
[----:B------:R-:W-:Y:S02]  /*1380*/  UIADD3 UR5, UPT, UPT, UR5, UR6, UR7 ;  /* 0x0000000605057290 */ /* 0x000fe4000fffe007 */
[----:B------:R-:W-:-:S04]  /*1390*/  USEL UR4, UR4, 0x8, UP0 ;  /* 0x0000000804047887 */ /* 0x000fc80008000000 */
[----:B------:R-:W-:-:S06]  /*13a0*/  UIADD3 UR4, UPT, UPT, UR5, UR4, URZ ;  /* 0x0000000405047290 */ /* 0x000fcc000fffe0ff */
[----:B------:R-:W-:-:S07]  /*13b0*/  IMAD.U32 R2, RZ, RZ, UR4 ;  /* 0x00000004ff027e24 */ /* 0x000fce000f8e00ff */
.L_x_18:
[----:B------:R-:W1:Y:S01]  /*13c0*/  S2UR UR36, SR_CTAID.Z ;  /* 0x00000000002479c3 */ /* 0x000e620000002700 */
[----:B------:R-:W-:-:S09]  /*13d0*/  UISETP.GE.AND UP0, UPT, UR19, 0x1, UPT ;  /* 0x000000011300788c */ /* 0x000fd2000bf06270 */
[----:B------:R-:W-:Y:S05]  /*13e0*/  BRA.U !UP0, `(.L_x_19) ;  /* 0x0000000108d07547 */ /* 0x000fea000b800000 */
[----:B------:R-:W2:Y:S01]  /*13f0*/  LDCU UR20, c[0x0][0xb0c] ;  /* 0x00016180ff1477ac */ /* 0x000ea20008000800 */
[----:B------:R-:W3:Y:S01]  /*1400*/  LDCU.128 UR12, c[0x0][0xb10] ;  /* 0x00016200ff0c77ac */ /* 0x000ee20008000c00 */
[----:B------:R-:W4:Y:S01]  /*1410*/  LDCU UR6, c[0x0][0x370] ;  /* 0x00006e00ff0677ac */ /* 0x000f220008000800 */
[----:B------:R-:W1:Y:S01]  /*1420*/  LDCU UR7, c[0x0][0x374] ;  /* 0x00006e80ff0777ac */ /* 0x000e620008000800 */
[----:B------:R-:W1:Y:S01]  /*1430*/  LDCU UR21, c[0x0][0xb20] ;  /* 0x00016400ff1577ac */ /* 0x000e620008000800 */
[----:B--2---:R-:W-:Y:S02]  /*1440*/  UISETP.NE.AND UP0, UPT, UR20, 0x1, UPT ;  /* 0x000000011400788c */ /* 0x004fe4000bf05270 */
[----:B---3--:R-:W-:Y:S01]  /*1450*/  UIMAD.WIDE.U32 UR4, UR30, UR12, URZ ;  /* 0x0000000c1e0472a5 */ /* 0x008fe2000f8e00ff */
[----:B------:R-:W2:Y:S01]  /*1460*/  LDCU.64 UR8, c[0x0][0xb28] ;  /* 0x00016500ff0877ac */ /* 0x000ea20008000a00 */
[----:B----4-:R-:W-:Y:S02]  /*1470*/  UIMAD.WIDE.U32 UR10, UR6, UR12, URZ ;  /* 0x0000000c060a72a5 */ /* 0x010fe4000f8e00ff */
[----:B------:R-:W-:-:S02]  /*1480*/  USHF.R.U32.HI UR5, URZ, UR13, UR5 ;  /* 0x0000000dff057299 */ /* 0x000fc40008011605 */
[----:B------:R-:W-:Y:S02]  /*1490*/  UISETP.NE.AND UP2, UPT, UR19, 0x1, UPT ;  /* 0x000000011300788c */ /* 0x000fe4000bf45270 */
[----:B------:R-:W-:Y:S01]  /*14a0*/  USEL UR5, UR30, UR5, !UP0 ;  /* 0x000000051e057287 */ /* 0x000fe2000c000000 */
[----:B------:R-:W-:Y:S01]  /*14b0*/  UMOV UR10, UR11 ;  /* 0x0000000b000a7c82 */ /* 0x000fe20008000000 */
[----:B------:R-:W-:Y:S02]  /*14c0*/  UIMAD.WIDE.U32 UR16, UR31, UR15, URZ ;  /* 0x0000000f1f1072a5 */ /* 0x000fe4000f8e00ff */
[----:B------:R-:W-:Y:S02]  /*14d0*/  @UP0 USHF.R.U32.HI UR6, URZ, UR13, UR10 ;  /* 0x0000000dff060299 */ /* 0x000fe4000801160a */
[----:B------:R-:W-:Y:S02]  /*14e0*/  UISETP.NE.AND UP0, UPT, UR14, 0x1, UPT ;  /* 0x000000010e00788c */ /* 0x000fe4000bf05270 */
[----:B-1----:R-:W-:-:S02]  /*14f0*/  UIMAD.WIDE.U32 UR10, UR7, UR15, URZ ;  /* 0x0000000f070a72a5 */ /* 0x002fc4000f8e00ff */
[----:B--2---:R-:W-:Y:S01]  /*1500*/  UIMAD.WIDE.U32 UR12, UR6, UR8, URZ ;  /* 0x00000008060c72a5 */ /* 0x004fe2000f8e00ff */
[----:B------:R-:W-:Y:S02]  /*1510*/  UMOV UR4, UR17 ;  /* 0x0000001100047c82 */ /* 0x000fe40008000000 */
[----:B------:R-:W-:Y:S02]  /*1520*/  USHF.R.U32.HI UR4, URZ, UR21, UR4 ;  /* 0x00000015ff047299 */ /* 0x000fe40008011604 */
[----:B------:R-:W-:Y:S02]  /*1530*/  UMOV UR10, UR11 ;  /* 0x0000000b000a7c82 */ /* 0x000fe40008000000 */
[----:B------:R-:W-:Y:S01]  /*1540*/  UMOV UR12, UR13 ;  /* 0x0000000d000c7c82 */ /* 0x000fe20008000000 */
[----:B------:R-:W-:Y:S02]  /*1550*/  @UP0 USHF.R.U32.HI UR7, URZ, UR21, UR10 ;  /* 0x00000015ff070299 */ /* 0x000fe4000801160a */
[----:B------:R-:W-:-:S02]  /*1560*/  USEL UR4, UR31, UR4, !UP0 ;  /* 0x000000041f047287 */ /* 0x000fc4000c000000 */
[----:B------:R-:W-:Y:S02]  /*1570*/  UIMAD.WIDE.U32 UR10, UR7, UR8, URZ ;  /* 0x00000008070a72a5 */ /* 0x000fe4000f8e00ff */
[----:B------:R-:W-:Y:S02]  /*1580*/  @UP2 USHF.R.U32.HI UR6, URZ, UR9, UR12 ;  /* 0x00000009ff062299 */ /* 0x000fe4000801160c */
[----:B------:R-:W-:-:S03]  /*1590*/  UIMAD.WIDE.U32 UR12, UR4, UR8, URZ ;  /* 0x00000008040c72a5 */ /* 0x000fc6000f8e00ff */
[----:B------:R-:W-:Y:S02]  /*15a0*/  UMOV UR10, UR11 ;  /* 0x0000000b000a7c82 */ /* 0x000fe40008000000 */
[----:B------:R-:W-:Y:S02]  /*15b0*/  @UP2 USHF.R.U32.HI UR7, URZ, UR9, UR10 ;  /* 0x00000009ff072299 */ /* 0x000fe4000801160a */
[----:B------:R-:W-:Y:S02]  /*15c0*/  UIMAD UR10, UR6, UR19, URZ ;  /* 0x00000013060a72a4 */ /* 0x000fe4000f8e02ff */
[----:B------:R-:W-:-:S04]  /*15d0*/  UIMAD UR7, UR7, UR19, URZ ;  /* 0x00000013070772a4 */ /* 0x000fc8000f8e02ff */
[----:B------:R-:W-:-:S03]  /*15e0*/  UISETP.GE.AND UP0, UPT, UR4, UR7, UPT ;  /* 0x000000070400728c */ /* 0x000fc6000bf06270 */
[----:B------:R-:W-:Y:S01]  /*15f0*/  UMOV UR7, UR13 ;  /* 0x0000000d00077c82 */ /* 0x000fe20008000000 */
[----:B------:R-:W-:Y:S02]  /*1600*/  UISETP.GE.OR UP0, UPT, UR5, UR10, UP0 ;  /* 0x0000000a0500728c */ /* 0x000fe40008706670 */
[----:B------:R-:W-:Y:S02]  /*1610*/  UIMAD.WIDE.U32 UR10, UR5, UR8, URZ ;  /* 0x00000008050a72a5 */ /* 0x000fe4000f8e00ff */
[----:B------:R-:W-:Y:S02]  /*1620*/  USHF.R.U32.HI UR7, URZ, UR9, UR7 ;  /* 0x00000009ff077299 */ /* 0x000fe40008011607 */
[----:B------:R-:W-:Y:S02]  /*1630*/  UIADD3 UR10, UPT, UPT, -UR4, URZ, URZ ;  /* 0x000000ff040a7290 */ /* 0x000fe4000fffe1ff */
[----:B------:R-:W-:Y:S02]  /*1640*/  USEL UR7, UR4, UR7, !UP2 ;  /* 0x0000000704077287 */ /* 0x000fe4000d000000 */
[----:B------:R-:W-:Y:S01]  /*1650*/  UIMAD UR10, UR14, UR10, UR31 ;  /* 0x0000000a0e0a72a4 */ /* 0x000fe2000f8e021f */
[----:B------:R-:W-:Y:S01]  /*1660*/  @!UP0 UMOV UR8, UR11 ;  /* 0x0000000b00088c82 */ /* 0x000fe20008000000 */
[----:B------:R-:W-:-:S02]  /*1670*/  UIADD3 UR11, UPT, UPT, -UR5, URZ, URZ ;  /* 0x000000ff050b7290 */ /* 0x000fc4000fffe1ff */
[----:B------:R-:W-:Y:S02]  /*1680*/  @!UP0 USHF.R.U32.HI UR8, URZ, UR9, UR8 ;  /* 0x00000009ff088299 */ /* 0x000fe40008011608 */
[----:B------:R-:W-:Y:S02]  /*1690*/  UIADD3 UR9, UPT, UPT, -UR7, URZ, URZ ;  /* 0x000000ff07097290 */ /* 0x000fe4000fffe1ff */
[----:B------:R-:W-:Y:S02]  /*16a0*/  @!UP0 USEL UR8, UR5, UR8, !UP2 ;  /* 0x0000000805088287 */ /* 0x000fe4000d000000 */
[----:B------:R-:W-:Y:S02]  /*16b0*/  UIMAD UR9, UR19, UR9, UR4 ;  /* 0x00000009130972a4 */ /* 0x000fe4000f8e0204 */
[----:B------:R-:W-:Y:S02]  /*16c0*/  @!UP0 UIADD3 UR7, UPT, UPT, UR7, -UR8, URZ ;  /* 0x8000000807078290 */ /* 0x000fe4000fffe0ff */
[----:B------:R-:W-:-:S02]  /*16d0*/  @!UP0 UIMAD UR6, UR9, UR6, UR8 ;  /* 0x00000006090682a4 */ /* 0x000fc4000f8e0208 */
[----:B------:R-:W-:Y:S02]  /*16e0*/  @!UP0 UIMAD UR4, UR7, UR19, UR5 ;  /* 0x00000013070482a4 */ /* 0x000fe4000f8e0205 */
[----:B------:R-:W-:Y:S02]  /*16f0*/  UIMAD UR30, UR20, UR11, UR30 ;  /* 0x0000000b141e72a4 */ /* 0x000fe4000f8e021e */
[----:B------:R-:W-:Y:S01]  /*1700*/  UIMAD UR31, UR4, UR14, UR10 ;  /* 0x0000000e041f72a4 */ /* 0x000fe2000f8e020a */
[----:B------:R-:W-:Y:S02]  /*1710*/  @!UP0 UMOV UR5, UR6 ;  /* 0x0000000600058c82 */ /* 0x000fe40008000000 */
[----:B------:R-:W-:-:S12]  /*1720*/  UIMAD UR30, UR5, UR20, UR30 ;  /* 0x00000014051e72a4 */ /* 0x000fd8000f8e021e */
.L_x_19:
[----:B------:R-:W-:-:S09]  /*1730*/  UISETP.NE.AND UP0, UPT, UR22, 0x1, UPT ;  /* 0x000000011600788c */ /* 0x000fd2000bf05270 */
[----:B------:R-:W-:Y:S05]  /*1740*/  BRA.U UP0, `(.L_x_20) ;  /* 0x0000000100407547 */ /* 0x000fea000b800000 */
[----:B------:R-:W2:Y:S01]  /*1750*/  LDCU.128 UR8, c[0x0][0xb10] ;  /* 0x00016200ff0877ac */ /* 0x000ea20008000c00 */
[----:B------:R-:W3:Y:S01]  /*1760*/  LDCU UR12, c[0x0][0xb0c] ;  /* 0x00016180ff0c77ac */ /* 0x000ee20008000800 */
[----:B------:R-:W4:Y:S01]  /*1770*/  LDCU UR13, c[0x0][0xb20] ;  /* 0x00016400ff0d77ac */ /* 0x000f220008000800 */
[----:B--2---:R-:W-:Y:S02]  /*1780*/  UIMAD.WIDE.U32 UR4, UR30, UR8, URZ ;  /* 0x000000081e0472a5 */ /* 0x004fe4000f8e00ff */
[----:B------:R-:W-:Y:S02]  /*1790*/  UIMAD.WIDE.U32 UR6, UR31, UR11, URZ ;  /* 0x0000000b1f0672a5 */ /* 0x000fe4000f8e00ff */
[----:B---3--:R-:W-:Y:S02]  /*17a0*/  UISETP.NE.AND UP0, UPT, UR12, 0x1, UPT ;  /* 0x000000010c00788c */ /* 0x008fe4000bf05270 */
[----:B------:R-:W-:-:S03]  /*17b0*/  USHF.R.U32.HI UR5, URZ, UR9, UR5 ;  /* 0x00000009ff057299 */ /* 0x000fc60008011605 */
[----:B------:R-:W-:Y:S01]  /*17c0*/  UMOV UR4, UR7 ;  /* 0x0000000700047c82 */ /* 0x000fe20008000000 */
[----:B------:R-:W-:Y:S02]  /*17d0*/  USEL UR5, UR30, UR5, !UP0 ;  /* 0x000000051e057287 */ /* 0x000fe4000c000000 */
[----:B------:R-:W-:Y:S02]  /*17e0*/  UISETP.NE.AND UP0, UPT, UR10, 0x1, UPT ;  /* 0x000000010a00788c */ /* 0x000fe4000bf05270 */
[----:B----4-:R-:W-:-:S04]  /*17f0*/  USHF.R.U32.HI UR4, URZ, UR13, UR4 ;  /* 0x0000000dff047299 */ /* 0x010fc80008011604 */
[----:B------:R-:W-:-:S04]  /*1800*/  USEL UR4, UR31, UR4, !UP0 ;  /* 0x000000041f047287 */ /* 0x000fc8000c000000 */
[----:B------:R-:W-:Y:S02]  /*1810*/  UIADD3 UR6, UPT, UPT, UR5, -UR4, URZ ;  /* 0x8000000405067290 */ /* 0x000fe4000fffe0ff */
[----:B------:R-:W-:Y:S02]  /*1820*/  UIADD3 UR4, UPT, UPT, -UR5, UR4, URZ ;  /* 0x0000000405047290 */ /* 0x000fe4000fffe1ff */
[----:B------:R-:W-:Y:S02]  /*1830*/  UIMAD UR31, UR6, UR10, UR31 ;  /* 0x0000000a061f72a4 */ /* 0x000fe4000f8e021f */
[----:B------:R-:W-:-:S12]  /*1840*/  UIMAD UR30, UR4, UR12, UR30 ;  /* 0x0000000c041e72a4 */ /* 0x000fd8000f8e021e */
.L_x_20:
[----:B------:R-:W-:Y:S01]  /*1850*/  UISETP.NE.AND UP0, UPT, UR18, 0x2, UPT ;  /* 0x000000021200788c */ /* 0x000fe2000bf05270 */
[----:B------:R-:W-:Y:S09]  /*1860*/  BRA.U !UP6, `(.L_x_21) ;  /* 0x000000010e0c7547 */ /* 0x000ff2000b800000 */
[----:B------:R-:W-:Y:S01]  /*1870*/  UCGABAR_WAIT ;  /* 0x0000000000007dc7 */ /* 0x000fe20008000000 */
[----:B------:R-:W-:Y:S01]  /*1880*/  CCTL.IVALL ;  /* 0x00000000ff00798f */ /* 0x000fe20002000000 */
[----:B------:R-:W-:Y:S05]  /*1890*/  BRA `(.L_x_22) ;  /* 0x0000000000047947 */ /* 0x000fea0003800000 */
.L_x_21:
[----:B------:R-:W-:Y:S06]  /*18a0*/  BAR.SYNC.DEFER_BLOCKING 0x0 ;  /* 0x0000000000007b1d */ /* 0x000fec0000010000 */
.L_x_22:
[----:B------:R-:W-:Y:S05]  /*18b0*/  BRA.U UP0, `(.L_x_23) ;  /* 0x0000001d00087547 */ /* 0x000fea000b800000 */
[----:B------:R-:W2:Y:S01]  /*18c0*/  LDCU UR6, c[0x0][0x38c] ;  /* 0x00007180ff0677ac */ /* 0x000ea20008000800 */
[----:B------:R-:W-:Y:S01]  /*18d0*/  PLOP3.LUT P1, PT, PT, PT, UP3, 0x80, 0x8 ;  /* 0x000000000008781c */ /* 0x000fe20003f2f038 */
[----:B------:R-:W-:Y:S01]  /*18e0*/  IMAD.MOV.U32 R12, RZ, RZ, 0x1 ;  /* 0x00000001ff0c7424 */ /* 0x000fe200078e00ff */
[----:B------:R-:W-:Y:S01]  /*18f0*/  ISETP.EQ.OR P2, PT, R0, RZ, P3 ;  /* 0x000000ff0000720c */ /* 0x000fe20001f42670 */
[----:B------:R-:W-:Y:S01]  /*1900*/  UISETP.NE.AND UP1, UPT, UR18, URZ, UPT ;  /* 0x000000ff1200728c */ /* 0x000fe2000bf25270 */
[----:B------:R-:W-:Y:S01]  /*1910*/  PLOP3.LUT P1, PT, P1, PT, PT, 0x8, 0x80 ;  /* 0x000000000080781c */ /* 0x000fe20000f2e170 */
[----:B------:R-:W-:Y:S01]  /*1920*/  USEL UR25, URZ, 0x1, UP4 ;  /* 0x00000001ff197887 */ /* 0x000fe2000a000000 */
[----:B------:R-:W-:Y:S01]  /*1930*/  CS2R R10, SRZ ;  /* 0x00000000000a7805 */ /* 0x000fe2000001ff00 */
[----:B------:R-:W-:Y:S01]  /*1940*/  IMAD.MOV.U32 R9, RZ, RZ, RZ ;  /* 0x000000ffff097224 */ /* 0x000fe200078e00ff */
[----:B------:R-:W3:Y:S01]  /*1950*/  LDCU UR39, c[0x0][0x370] ;  /* 0x00006e00ff2777ac */ /* 0x000ee20008000800 */
[----:B------:R-:W-:Y:S01]  /*1960*/  IMAD.MOV.U32 R8, RZ, RZ, 0x1 ;  /* 0x00000001ff087424 */ /* 0x000fe200078e00ff */
[----:B------:R-:W4:Y:S01]  /*1970*/  LDCU.64 UR28, c[0x0][0x348] ;  /* 0x00006900ff1c77ac */ /* 0x000f220008000a00 */
[----:B------:R-:W-:-:S02]  /*1980*/  USHF.R.U32.HI UR44, URZ, 0x5, UR24 ;  /* 0x00000005ff2c7899 */ /* 0x000fc40008011618 */
[----:B--2---:R-:W-:Y:S02]  /*1990*/  UIADD3 UR5, UPT, UPT, UR6, 0x1f, URZ ;  /* 0x0000001f06057890 */ /* 0x004fe4000fffe0ff */
[----:B------:R-:W-:Y:S02]  /*19a0*/  UIADD3 UR46, UPT, UPT, UR6, 0x3e, URZ ;  /* 0x0000003e062e7890 */ /* 0x000fe4000fffe0ff */
[----:B------:R-:W-:Y:S01]  /*19b0*/  USHF.R.S32.HI UR4, URZ, 0x1f, UR5 ;  /* 0x0000001fff047899 */ /* 0x000fe20008011405 */
[----:B------:R-:W2:Y:S03]  /*19c0*/  LDCU UR38, c[0x0][0x374] ;  /* 0x00006e80ff2677ac */ /* 0x000ea60008000800 */
[----:B------:R-:W-:Y:S02]  /*19d0*/  ULEA.HI UR4, UR4, UR5, URZ, 0x5 ;  /* 0x0000000504047291 */ /* 0x000fe4000f8f28ff */
[----:B------:R-:W-:-:S02]  /*19e0*/  USEL UR25, UR25, 0x2, UP1 ;  /* 0x0000000219197887 */ /* 0x000fc40008800000 */
[----:B------:R-:W-:Y:S02]  /*19f0*/  USHF.R.S32.HI UR41, URZ, 0x5, UR4 ;  /* 0x00000005ff297899 */ /* 0x000fe40008011404 */
[----:B------:R-:W-:Y:S02]  /*1a00*/  UIADD3 UR4, UPT, UPT, UR6, -0x1, URZ ;  /* 0xffffffff06047890 */ /* 0x000fe4000fffe0ff */
[----:B------:R-:W-:Y:S02]  /*1a10*/  UISETP.LT.U32.AND UP0, UPT, UR41, 0x14, UPT ;  /* 0x000000142900788c */ /* 0x000fe4000bf01070 */
[----:B------:R-:W-:Y:S02]  /*1a20*/  UISETP.GE.U32.AND UP2, UPT, UR4, -0x3f, UPT ;  /* 0xffffffc10400788c */ /* 0x000fe4000bf46070 */
[----:B------:R-:W-:Y:S01]  /*1a30*/  USEL UR40, UR41, 0x14, UP0 ;  /* 0x0000001429287887 */ /* 0x000fe20008000000 */
[----:B------:R-:W-:-:S03]  /*1a40*/  UMOV UR5, URZ ;  /* 0x000000ff00057c82 */ /* 0x000fc60008000000 */
[----:B------:R-:W-:Y:S02]  /*1a50*/  UIADD3 UR21, UPT, UPT, UR40, -0x1, URZ ;  /* 0xffffffff28157890 */ /* 0x000fe4000fffe0ff */
[----:B------:R-:W-:-:S03]  /*1a60*/  UIADD3 UR43, UPT, UPT, UR41, -UR40, URZ ;  /* 0x80000028292b7290 */ /* 0x000fc6000fffe0ff */
[----:B------:R-:W-:-:S04]  /*1a70*/  @UP2 UIADD3 UR21, UPT, UPT, UR40, URZ, URZ ;  /* 0x000000ff28152290 */ /* 0x000fc8000fffe0ff */
[----:B--234-:R-:W-:-:S12]  /*1a80*/  UIADD3 UR21, UPT, UPT, UR21, 0x1, URZ ;  /* 0x0000000115157890 */ /* 0x01cfd8000fffe0ff */
.L_x_43:
[----:B------:R-:W-:Y:S01]  /*1a90*/  UISETP.NE.AND UP0, UPT, UR45, URZ, UPT ;  /* 0x000000ff2d00728c */ /* 0x000fe2000bf05270 */
[----:B------:R-:W2:Y:S08]  /*1aa0*/  S2UR UR45, SR_CgaCtaId ;  /* 0x00000000002d79c3 */ /* 0x000eb00000008800 */
[----:B------:R-:W-:Y:S05]  /*1ab0*/  BRA.U UP0, `(.L_x_24) ;  /* 0x0000000100347547 */ /* 0x000fea000b800000 */
[----:B------:R-:W3:Y:S01]  /*1ac0*/  S2R R0, SR_CgaCtaId ;  /* 0x0000000000007919 */ /* 0x000ee20000008800 */
[----:B------:R-:W-:-:S04]  /*1ad0*/  MOV R2, 0x400 ;  /* 0x0000040000027802 */ /* 0x000fc80000000f00 */
[----:B---3--:R-:W-:Y:S02]  /*1ae0*/  LEA R0, R0, R2, 0x18 ;  /* 0x0000000200007211 */ /* 0x008fe400078ec0ff */
[----:B------:R-:W-:-:S03]  /*1af0*/  SHF.L.U32 R2, R8, 0x1f, RZ ;  /* 0x0000001f08027819 */ /* 0x000fc600000006ff */
[----:B------:R-:W-:-:S04]  /*1b00*/  IMAD R0, R9, 0x8, R0 ;  /* 0x0000000809007824 */ /* 0x000fc800078e0200 */
[----:B------:R-:W3:Y:S02]  /*1b10*/  SYNCS.PHASECHK.TRANS64.TRYWAIT P0, [R0+URZ+0x200], R2 ;  /* 0x00020002000075a7 */ /* 0x000ee400080011ff */
[----:B---3--:R-:W-:Y:S05]  /*1b20*/  @!P0 BRA `(.L_x_25) ;  /* 0x0000008400c08947 */ /* 0x008fea0003800000 */
.L_x_149:
[----:B------:R-:W-:Y:S01]  /*1b30*/  VIADD R9, R9, 0x1 ;  /* 0x0000000109097836 */ /* 0x000fe20000000000 */
[----:B------:R3:W-:Y:S04]  /*1b40*/  SYNCS.ARRIVE.TRANS64.A1T0 RZ, [R0+URZ+0x1f0], RZ ;  /* 0x0001f0ff00ff79a7 */ /* 0x0007e800081000ff */
[----:B------:R-:W-:-:S04]  /*1b50*/  ISETP.NE.AND P0, PT, R9, 0x2, PT ;  /* 0x000000020900780c */ /* 0x000fc80003f05270 */
[----:B------:R-:W-:Y:S02]  /*1b60*/  SEL R9, R9, RZ, P0 ;  /* 0x000000ff09097207 */ /* 0x000fe40000000000 */
[----:B---3--:R-:W-:-:S04]  /*1b70*/  SEL R0, RZ, 0x1, P0 ;  /* 0x00000001ff007807 */ /* 0x008fc80000000000 */
[----:B------:R-:W-:-:S07]  /*1b80*/  LOP3.LUT R8, R8, R0, RZ, 0x3c, !PT ;  /* 0x0000000008087212 */ /* 0x000fce00078e3cff */
.L_x_24:
[----:B------:R-:W-:Y:S01]  /*1b90*/  UMOV UR6, 0x400 ;  /* 0x0000040000067882 */ /* 0x000fe20000000000 */
[----:B------:R-:W-:Y:S01]  /*1ba0*/  SHF.L.U32 R0, R12, 0x1f, RZ ;  /* 0x0000001f0c007819 */ /* 0x000fe200000006ff */
[----:B--2---:R-:W-:Y:S02]  /*1bb0*/  ULEA UR6, UR45, UR6, 0x18 ;  /* 0x000000062d067291 */ /* 0x004fe4000f8ec0ff */
[----:B------:R-:W-:Y:S02]  /*1bc0*/  UISETP.GE.U32.AND UP0, UPT, UR46, 0x3f, UPT ;  /* 0x0000003f2e00788c */ /* 0x000fe4000bf06070 */
[----:B------:R-:W-:Y:S02]  /*1bd0*/  ULEA UR4, UR5, UR6, 0x3 ;  /* 0x0000000605047291 */ /* 0x000fe4000f8e18ff */
[----:B------:R-:W-:Y:S02]  /*1be0*/  USHF.L.U32 UR35, UR30, 0x6, URZ ;  /* 0x000000061e237899 */ /* 0x000fe400080006ff */
[----:B------:R-:W-:Y:S01]  /*1bf0*/  ULEA UR11, UR31, UR44, 0x8 ;  /* 0x0000002c1f0b7291 */ /* 0x000fe2000f8e40ff */
[----:B------:R-:W-:-:S04]  /*1c00*/  UMOV UR13, URZ ;  /* 0x000000ff000d7c82 */ /* 0x000fc80008000000 */
[----:B------:R2:W3:Y:S01]  /*1c10*/  SYNCS.PHASECHK.TRANS64.TRYWAIT P0, [UR4+0xa0], R0 ;  /* 0x0000a000ff0075a7 */ /* 0x0004e20008001104 */
[----:B------:R-:W-:Y:S06]  /*1c20*/  BRA.U !UP0, `(.L_x_26) ;  /* 0x0000000108bc7547 */ /* 0x000fec000b800000 */
[----:B------:R-:W-:Y:S01]  /*1c30*/  UMOV UR7, URZ ;  /* 0x000000ff00077c82 */ /* 0x000fe20008000000 */
[----:B------:R-:W-:-:S05]  /*1c40*/  UMOV UR4, UR5 ;  /* 0x0000000500047c82 */ /* 0x000fca0008000000 */
.L_x_32:
[----:B------:R-:W-:Y:S01]  /*1c50*/  ULEA UR33, UR4, UR6, 0x3 ;  /* 0x0000000604217291 */ /* 0x000fe2000f8e18ff */
[----:B---3--:R-:W-:Y:S01]  /*1c60*/  @!P3 MOV R2, 0x2800 ;  /* 0x000028000002b802 */ /* 0x008fe20000000f00 */
[----:B-1-34-:R-:W-:Y:S10]  /*1c70*/  @P0 BRA `(.L_x_27) ;  /* 0x00000000000c0947 */ /* 0x01aff40003800000 */
[----:B------:R-:W-:-:S04]  /*1c80*/  SHF.L.U32 R3, R12, 0x1f, RZ ;  /* 0x0000001f0c037819 */ /* 0x000fc800000006ff */
[----:B------:R-:W3:Y:S02]  /*1c90*/  SYNCS.PHASECHK.TRANS64.TRYWAIT P0, [UR33+0xa0], R3 ;  /* 0x0000a003ff0075a7 */ /* 0x000ee40008001121 */
[----:B---3--:R-:W-:Y:S05]  /*1ca0*/  @!P0 BRA `(.L_x_28) ;  /* 0x0000008400748947 */ /* 0x008fea0003800000 */
.L_x_27:
[----:B------:R3:W-:Y:S01]  /*1cb0*/  @!P3 SYNCS.ARRIVE.TRANS64 RZ, [UR33], R2 ;  /* 0x00000002ffffb9a7 */ /* 0x0007e20008000021 */
[----:B------:R-:W-:-:S04]  /*1cc0*/  ULOP3.LUT UR5, UR25, 0x2, URZ, 0xfc, !UPT ;  /* 0x0000000219057892 */ /* 0x000fc8000f8efcff */
[----:B------:R-:W-:-:S09]  /*1cd0*/  UISETP.NE.AND UP0, UPT, UR5, 0x2, UPT ;  /* 0x000000020500788c */ /* 0x000fd2000bf05270 */
[----:B------:R-:W-:Y:S05]  /*1ce0*/  BRA.U UP0, `(.L_x_29) ;  /* 0x0000000100047547 */ /* 0x000fea000b800000 */
[----:B-1----:R-:W-:Y:S05]  /*1cf0*/  BPT.TRAP 0x1 ;  /* 0x000000040000795c */ /* 0x002fea0000300000 */
.L_x_29:
[----:B------:R-:W-:Y:S04]  /*1d00*/  BSSY.RECONVERGENT B0, `(.L_x_30) ;  /* 0x0000003000007945 */ /* 0x000fe80003800200 */
[----:B------:R-:W-:Y:S05]  /*1d10*/  @P2 BRA `(.L_x_31) ;  /* 0x0000000000042947 */ /* 0x000fea0003800000 */
[----:B-1----:R-:W-:Y:S05]  /*1d20*/  BPT.TRAP 0x1 ;  /* 0x000000040000795c */ /* 0x002fea0000300000 */
.L_x_31:
[----:B-1----:R-:W-:Y:S05]  /*1d30*/  BSYNC.RECONVERGENT B0 ;  /* 0x0000000000007941 */ /* 0x002fea0003800200 */
.L_x_30:
[----:B------:R-:W-:Y:S02]  /*1d40*/  UIADD3 UR5, UPT, UPT, UR4, 0x1, URZ ;  /* 0x0000000104057890 */ /* 0x000fe4000fffe0ff */
[----:B------:R-:W-:Y:S02]  /*1d50*/  USHF.L.U32 UR34, UR7, 0x5, URZ ;  /* 0x0000000507227899 */ /* 0x000fe400080006ff */
[----:B------:R-:W-:Y:S02]  /*1d60*/  UISETP.NE.AND UP0, UPT, UR5, 0x14, UPT ;  /* 0x000000140500788c */ /* 0x000fe4000bf05270 */
[----:B------:R-:W-:Y:S02]  /*1d70*/  UIADD3 UR7, UPT, UPT, UR7, 0x1, URZ ;  /* 0x0000000107077890 */ /* 0x000fe4000fffe0ff */
[----:B------:R-:W-:Y:S02]  /*1d80*/  USEL UR9, URZ, 0x1, UP0 ;  /* 0x00000001ff097887 */ /* 0x000fe40008000000 */
[----:B------:R-:W-:-:S02]  /*1d90*/  USEL UR5, UR5, URZ, UP0 ;  /* 0x000000ff05057287 */ /* 0x000fc40008000000 */
[----:B------:R-:W-:Y:S02]  /*1da0*/  UIADD3 UR14, UP0, UPT, UR28, 0x180, URZ ;  /* 0x000001801c0e7890 */ /* 0x000fe4000ff1e0ff */
[----:B------:R-:W-:Y:S01]  /*1db0*/  ULEA UR8, UR5, UR6, 0x3 ;  /* 0x0000000605087291 */ /* 0x000fe2000f8e18ff */
[----:B------:R-:W-:Y:S01]  /*1dc0*/  LOP3.LUT R12, R12, UR9, RZ, 0x3c, !PT ;  /* 0x000000090c0c7c12 */ /* 0x000fe2000f8e3cff */
[----:B------:R-:W-:Y:S02]  /*1dd0*/  ULEA UR32, UR4, UR6, 0xb ;  /* 0x0000000604207291 */ /* 0x000fe4000f8e58ff */
[----:B------:R-:W-:Y:S01]  /*1de0*/  UIADD3 UR16, UP1, UPT, UR28, 0x80, URZ ;  /* 0x000000801c107890 */ /* 0x000fe2000ff3e0ff */
[----:B--2---:R-:W-:Y:S01]  /*1df0*/  SHF.L.U32 R0, R12, 0x1f, RZ ;  /* 0x0000001f0c007819 */ /* 0x004fe200000006ff */
[----:B------:R-:W-:Y:S02]  /*1e00*/  UIADD3.X UR15, UPT, UPT, URZ, UR29, URZ, UP0, !UPT ;  /* 0x0000001dff0f7290 */ /* 0x000fe400087fe4ff */
[----:B------:R-:W-:Y:S01]  /*1e10*/  UISETP.NE.AND UP0, UPT, UR7, UR21, UPT ;  /* 0x000000150700728c */ /* 0x000fe2000bf05270 */
[----:B------:R4:W1:Y:S01]  /*1e20*/  SYNCS.PHASECHK.TRANS64.TRYWAIT P0, [UR8+0xa0], R0 ;  /* 0x0000a000ff0075a7 */ /* 0x0008620008001108 */
[----:B------:R-:W-:-:S02]  /*1e30*/  ULEA UR8, UR4, UR24, 0xd ;  /* 0x0000001804087291 */ /* 0x000fc4000f8e68ff */
[----:B------:R-:W-:Y:S02]  /*1e40*/  UIADD3.X UR17, UPT, UPT, URZ, UR29, URZ, UP1, !UPT ;  /* 0x0000001dff117290 */ /* 0x000fe40008ffe4ff */
[----:B------:R-:W-:Y:S02]  /*1e50*/  UIADD3 UR32, UPT, UPT, UR32, 0x6600, URZ ;  /* 0x0000660020207890 */ /* 0x000fe4000fffe0ff */
[----:B------:R-:W-:Y:S01]  /*1e60*/  UIADD3 UR8, UPT, UPT, UR6, 0x10600, UR8 ;  /* 0x0001060006087890 */ /* 0x000fe2000fffe008 */
[----:B------:R-:W-:Y:S01]  /*1e70*/  UMOV UR18, 0x0 ;  /* 0x0000000000127882 */ /* 0x000fe20000000000 */
[----:B------:R-:W-:Y:S01]  /*1e80*/  UMOV UR19, 0x10000000 ;  /* 0x1000000000137882 */ /* 0x000fe20000000000 */
[----:B------:R-:W-:Y:S01]  /*1e90*/  UMOV UR4, 0xf0000 ;  /* 0x000f000000047882 */ /* 0x000fe20000000000 */
[----:B------:R-:W-:Y:S01]  /*1ea0*/  UMOV UR12, UR36 ;  /* 0x00000024000c7c82 */ /* 0x000fe20008000000 */
[----:B------:R-:W-:Y:S01]  /*1eb0*/  UMOV UR9, UR33 ;  /* 0x0000002100097c82 */ /* 0x000fe20008000000 */
[----:B------:R-:W-:Y:S01]  /*1ec0*/  UMOV UR10, UR34 ;  /* 0x00000022000a7c82 */ /* 0x000fe20008000000 */
[----:B------:R-:W-:Y:S01]  /*1ed0*/  UTMALDG.3D [UR32], [UR16], desc[UR18] ;  /* 0x00001220100075b4 */ /* 0x000fe20008011000 */
[----:B------:R-:W-:Y:S01]  /*1ee0*/  UMOV UR13, UR21 ;  /* 0x00000015000d7c82 */ /* 0x000fe20008000000 */
[----:B------:R2:W-:Y:S02]  /*1ef0*/  UTMALDG.3D.MULTICAST [UR8], [UR14], UR4, desc[UR18] ;  /* 0x000012080e0073b4 */ /* 0x0005e40008011804 */
[----:B--2---:R-:W-:Y:S01]  /*1f00*/  UMOV UR4, UR5 ;  /* 0x0000000500047c82 */ /* 0x004fe20008000000 */
[----:B------:R-:W-:Y:S05]  /*1f10*/  BRA.U UP0, `(.L_x_32) ;  /* 0xfffffffd004c7547 */ /* 0x000fea000b83ffff */
.L_x_26:
[----:B------:R-:W-:Y:S01]  /*1f20*/  ULEA UR4, UR5, UR6, 0x3 ;  /* 0x0000000605047291 */ /* 0x000fe2000f8e18ff */
[----:B--2-4-:R-:W-:Y:S01]  /*1f30*/  SHF.L.U32 R0, R12, 0x1f, RZ ;  /* 0x0000001f0c007819 */ /* 0x014fe200000006ff */
[----:B------:R-:W-:Y:S01]  /*1f40*/  @!P1 SYNCS.ARRIVE.TRANS64.A1T0 RZ, [UR6+0x188], RZ ;  /* 0x000188ffffff99a7 */ /* 0x000fe20008100006 */
[----:B------:R-:W-:-:S06]  /*1f50*/  UISETP.GT.AND UP0, UPT, UR41, UR40, UPT ;  /* 0x000000282900728c */ /* 0x000fcc000bf04270 */
[----:B-1-3--:R1:W2:Y:S03]  /*1f60*/  SYNCS.PHASECHK.TRANS64.TRYWAIT P0, [UR4+0xa0], R0 ;  /* 0x0000a000ff0075a7 */ /* 0x00a2a60008001104 */
[----:B------:R-:W-:Y:S05]  /*1f70*/  BRA.U !UP0, `(.L_x_33) ;  /* 0x0000000108c07547 */ /* 0x000fea000b800000 */
[----:B------:R-:W-:Y:S01]  /*1f80*/  UIADD3 UR26, UPT, UPT, UR43, UR13, URZ ;  /* 0x0000000d2b1a7290 */ /* 0x000fe2000fffe0ff */
[----:B------:R-:W-:-:S11]  /*1f90*/  UMOV UR4, UR5 ;  /* 0x0000000500047c82 */ /* 0x000fd60008000000 */
.L_x_39:
[----:B------:R-:W-:Y:S01]  /*1fa0*/  ULEA UR17, UR4, UR6, 0x3 ;  /* 0x0000000604117291 */ /* 0x000fe2000f8e18ff */
[----:B--2---:R-:W-:Y:S01]  /*1fb0*/  @!P3 MOV R2, 0x2800 ;  /* 0x000028000002b802 */ /* 0x004fe20000000f00 */
[----:B--234-:R-:W-:Y:S10]  /*1fc0*/  @P0 BRA `(.L_x_34) ;  /* 0x00000000000c0947 */ /* 0x01cff40003800000 */
[----:B------:R-:W-:-:S04]  /*1fd0*/  SHF.L.U32 R3, R12, 0x1f, RZ ;  /* 0x0000001f0c037819 */ /* 0x000fc800000006ff */
[----:B------:R-:W2:Y:S02]  /*1fe0*/  SYNCS.PHASECHK.TRANS64.TRYWAIT P0, [UR17+0xa0], R3 ;  /* 0x0000a003ff0075a7 */ /* 0x000ea40008001111 */
[----:B--2---:R-:W-:Y:S05]  /*1ff0*/  @!P0 BRA `(.L_x_35) ;  /* 0x0000008000b88947 */ /* 0x004fea0003800000 */
.L_x_34:
[----:B------:R2:W-:Y:S01]  /*2000*/  @!P3 SYNCS.ARRIVE.TRANS64 RZ, [UR17], R2 ;  /* 0x00000002ffffb9a7 */ /* 0x0005e20008000011 */
[----:B------:R-:W-:-:S04]  /*2010*/  ULOP3.LUT UR5, UR25, 0x2, URZ, 0xfc, !UPT ;  /* 0x0000000219057892 */ /* 0x000fc8000f8efcff */
[----:B------:R-:W-:-:S09]  /*2020*/  UISETP.NE.AND UP0, UPT, UR5, 0x2, UPT ;  /* 0x000000020500788c */ /* 0x000fd2000bf05270 */
[----:B------:R-:W-:Y:S05]  /*2030*/  BRA.U UP0, `(.L_x_36) ;  /* 0x0000000100047547 */ /* 0x000fea000b800000 */
[----:B------:R-:W-:Y:S05]  /*2040*/  BPT.TRAP 0x1 ;  /* 0x000000040000795c */ /* 0x000fea0000300000 */
.L_x_36:
[----:B------:R-:W-:Y:S04]  /*2050*/  BSSY.RECONVERGENT B0, `(.L_x_37) ;  /* 0x0000003000007945 */ /* 0x000fe80003800200 */
[----:B------:R-:W-:Y:S05]  /*2060*/  @P2 BRA `(.L_x_38) ;  /* 0x0000000000042947 */ /* 0x000fea0003800000 */
[----:B------:R-:W-:Y:S05]  /*2070*/  BPT.TRAP 0x1 ;  /* 0x000000040000795c */ /* 0x000fea0000300000 */
.L_x_38:
[----:B------:R-:W-:Y:S05]  /*2080*/  BSYNC.RECONVERGENT B0 ;  /* 0x0000000000007941 */ /* 0x000fea0003800200 */
.L_x_37:
[----:B------:R-:W-:Y:S02]  /*2090*/  UIADD3 UR5, UPT, UPT, UR4, 0x1, URZ ;  /* 0x0000000104057890 */ /* 0x000fe4000fffe0ff */
[----:B------:R-:W-:Y:S02]  /*20a0*/  USHF.L.U32 UR18, UR13, 0x5, URZ ;  /* 0x000000050d127899 */ /* 0x000fe400080006ff */
[----:B------:R-:W-:Y:S02]  /*20b0*/  UISETP.NE.AND UP0, UPT, UR5, 0x14, UPT ;  /* 0x000000140500788c */ /* 0x000fe4000bf05270 */
[----:B------:R-:W-:Y:S02]  /*20c0*/  UIADD3 UR13, UPT, UPT, UR13, 0x1, URZ ;  /* 0x000000010d0d7890 */ /* 0x000fe4000fffe0ff */
[----:B------:R-:W-:Y:S02]  /*20d0*/  USEL UR8, URZ, 0x1, UP0 ;  /* 0x00000001ff087887 */ /* 0x000fe40008000000 */
[----:B------:R-:W-:-:S02]  /*20e0*/  USEL UR5, UR5, URZ, UP0 ;  /* 0x000000ff05057287 */ /* 0x000fc40008000000 */
[----:B------:R-:W-:Y:S02]  /*20f0*/  UIADD3 UR14, UP0, UPT, UR28, 0x180, URZ ;  /* 0x000001801c0e7890 */ /* 0x000fe4000ff1e0ff */
[----:B------:R-:W-:Y:S01]  /*2100*/  LOP3.LUT R12, R12, UR8, RZ, 0x3c, !PT ;  /* 0x000000080c0c7c12 */ /* 0x000fe2000f8e3cff */
[----:B------:R-:W-:Y:S02]  /*2110*/  ULEA UR16, UR4, UR6, 0xb ;  /* 0x0000000604107291 */ /* 0x000fe4000f8e58ff */
[----:B------:R-:W-:Y:S01]  /*2120*/  UIADD3 UR22, UP1, UPT, UR28, 0x80, URZ ;  /* 0x000000801c167890 */ /* 0x000fe2000ff3e0ff */
[----:B-1----:R-:W-:Y:S01]  /*2130*/  SHF.L.U32 R0, R12, 0x1f, RZ ;  /* 0x0000001f0c007819 */ /* 0x002fe200000006ff */
[----:B------:R-:W-:Y:S02]  /*2140*/  UIADD3.X UR15, UPT, UPT, URZ, UR29, URZ, UP0, !UPT ;  /* 0x0000001dff0f7290 */ /* 0x000fe400087fe4ff */
[----:B------:R-:W-:Y:S02]  /*2150*/  ULEA UR8, UR4, UR24, 0xd ;  /* 0x0000001804087291 */ /* 0x000fe4000f8e68ff */
[----:B------:R-:W-:-:S02]  /*2160*/  UISETP.NE.AND UP0, UPT, UR13, UR26, UPT ;  /* 0x0000001a0d00728c */ /* 0x000fc4000bf05270 */
[----:B------:R-:W-:Y:S02]  /*2170*/  ULEA UR7, UR5, UR6, 0x3 ;  /* 0x0000000605077291 */ /* 0x000fe4000f8e18ff */
[----:B------:R-:W-:Y:S02]  /*2180*/  UIADD3 UR16, UPT, UPT, UR16, 0x6600, URZ ;  /* 0x0000660010107890 */ /* 0x000fe4000fffe0ff */
[----:B------:R-:W-:Y:S02]  /*2190*/  UIADD3.X UR23, UPT, UPT, URZ, UR29, URZ, UP1, !UPT ;  /* 0x0000001dff177290 */ /* 0x000fe40008ffe4ff */
[----:B------:R-:W-:Y:S01]  /*21a0*/  UIADD3 UR8, UPT, UPT, UR6, 0x10600, UR8 ;  /* 0x0001060006087890 */ /* 0x000fe2000fffe008 */
[----:B------:R-:W-:Y:S01]  /*21b0*/  UMOV UR30, 0x0 ;  /* 0x00000000001e7882 */ /* 0x000fe20000000000 */
[----:B------:R-:W-:Y:S01]  /*21c0*/  UMOV UR31, 0x10000000 ;  /* 0x10000000001f7882 */ /* 0x000fe20000000000 */
[----:B------:R-:W-:Y:S01]  /*21d0*/  UMOV UR19, UR35 ;  /* 0x0000002300137c82 */ /* 0x000fe20008000000 */
[----:B------:R-:W-:Y:S01]  /*21e0*/  UMOV UR20, UR36 ;  /* 0x0000002400147c82 */ /* 0x000fe20008000000 */
[----:B------:R3:W4:Y:S01]  /*21f0*/  SYNCS.PHASECHK.TRANS64.TRYWAIT P0, [UR7+0xa0], R0 ;  /* 0x0000a000ff0075a7 */ /* 0x0007220008001107 */
[----:B------:R-:W-:Y:S01]  /*2200*/  UMOV UR4, 0xf0000 ;  /* 0x000f000000047882 */ /* 0x000fe20000000000 */
[----:B------:R-:W-:Y:S01]  /*2210*/  UMOV UR12, UR36 ;  /* 0x00000024000c7c82 */ /* 0x000fe20008000000 */
[----:B------:R-:W-:Y:S01]  /*2220*/  UMOV UR9, UR17 ;  /* 0x0000001100097c82 */ /* 0x000fe20008000000 */
[----:B------:R-:W-:Y:S01]  /*2230*/  UMOV UR10, UR18 ;  /* 0x00000012000a7c82 */ /* 0x000fe20008000000 */
[----:B------:R-:W-:Y:S01]  /*2240*/  UTMALDG.3D [UR16], [UR22], desc[UR30] ;  /* 0x00001e10160075b4 */ /* 0x000fe20008011000 */
[----:B------:R1:W-:Y:S02]  /*2250*/  UTMALDG.3D.MULTICAST [UR8], [UR14], UR4, desc[UR30] ;  /* 0x00001e080e0073b4 */ /* 0x0003e40008011804 */
[----:B-1----:R-:W-:Y:S01]  /*2260*/  UMOV UR4, UR5 ;  /* 0x0000000500047c82 */ /* 0x002fe20008000000 */
[----:B------:R-:W-:Y:S05]  /*2270*/  BRA.U UP0, `(.L_x_39) ;  /* 0xfffffffd00487547 */ /* 0x000fea000b83ffff */
.L_x_33:
[C---:B------:R-:W-:Y:S01]  /*2280*/  LEA R3, R11.reuse, UR6, 0x3 ;  /* 0x000000060b037c11 */ /* 0x040fe2000f8e18ff */
[----:B------:R-:W-:Y:S01]  /*2290*/  NOP ;  /* 0x0000000000007918 */ /* 0x000fe20000000000 */
[----:B-1-3--:R-:W-:Y:S02]  /*22a0*/  SHF.L.U32 R0, R10, 0x1f, RZ ;  /* 0x0000001f0a007819 */ /* 0x00afe400000006ff */
[----:B------:R-:W-:Y:S02]  /*22b0*/  LEA R4, R11, UR6, 0x4 ;  /* 0x000000060b047c11 */ /* 0x000fe4000f8e20ff */
[----:B--2-4-:R-:W1:Y:S02]  /*22c0*/  SYNCS.PHASECHK.TRANS64.TRYWAIT P0, [R3+URZ+0x190], R0 ;  /* 0x00019000030075a7 */ /* 0x014e6400080011ff */
[----:B-1----:R-:W-:Y:S05]  /*22d0*/  @!P0 BRA `(.L_x_40) ;  /* 0x0000008000188947 */ /* 0x002fea0003800000 */
.L_x_152:
[----:B------:R-:W2:Y:S01]  /*22e0*/  LDS.128 R4, [R4+0x220] ;  /* 0x0002200004047984 */ /* 0x000ea20000000c00 */
[----:B------:R-:W-:Y:S01]  /*22f0*/  UISETP.GE.AND UP0, UPT, UR42, 0x1, UPT ;  /* 0x000000012a00788c */ /* 0x000fe2000bf06270 */
[----:B------:R-:W-:Y:S01]  /*2300*/  @!PT LDS RZ, [RZ] ;  /* 0x00000000fffff984 */ /* 0x000fe20000000800 */
[----:B------:R-:W-:Y:S01]  /*2310*/  @!PT LDS RZ, [RZ] ;  /* 0x00000000fffff984 */ /* 0x000fe20000000800 */
[----:B------:R-:W-:Y:S01]  /*2320*/  @!PT LDS RZ, [RZ] ;  /* 0x00000000fffff984 */ /* 0x000fe20000000800 */
[----:B------:R-:W-:Y:S01]  /*2330*/  @!PT LDS RZ, [RZ] ;  /* 0x00000000fffff984 */ /* 0x000fe20000000800 */
[----:B------:R3:W-:Y:S06]  /*2340*/  MEMBAR.ALL.CTA ;  /* 0x0000000000007992 */ /* 0x0007ec0000008000 */
[----:B---3--:R-:W3:Y:S01]  /*2350*/  FENCE.VIEW.ASYNC.S ;  /* 0x00000000000073c6 */ /* 0x008ee20000000000 */
[----:B--2---:R-:W-:-:S13]  /*2360*/  LOP3.LUT P0, RZ, R6, 0x1, RZ, 0xc0, !PT ;  /* 0x0000000106ff7812 */ /* 0x004fda000780c0ff */
[----:B---3--:R-:W-:Y:S01]  /*2370*/  VOTEU.ANY UP1, P0 ;  /* 0x0000000000ff7886 */ /* 0x008fe20000020100 */
[----:B------:R-:W-:-:S13]  /*2380*/  PLOP3.LUT P0, PT, PT, PT, UP1, 0x80, 0x8 ;  /* 0x000000000008781c */ /* 0x000fda0003f0f018 */
[----:B-1----:R-:W-:Y:S02]  /*2390*/  @P0 LOP3.LUT R0, R5, 0xffff, RZ, 0xc0, !PT ;  /* 0x0000ffff05000812 */ /* 0x002fe400078ec0ff */
[----:B------:R-:W-:Y:S02]  /*23a0*/  @P0 MOV R2, R4 ;  /* 0x0000000400020202 */ /* 0x000fe40000000f00 */
[----:B------:R-:W-:Y:S01]  /*23b0*/  @P0 R2UR UR7, R0 ;  /* 0x00000000000702ca */ /* 0x000fe200000e0000 */
[----:B------:R-:W-:Y:S01]  /*23c0*/  VIADD R0, R3, 0x1a0 ;  /* 0x000001a003007836 */ /* 0x000fe20000000000 */
[----:B------:R-:W-:Y:S02]  /*23d0*/  @P0 SHF.R.U32.HI R4, RZ, 0x10, R5 ;  /* 0x00000010ff040819 */ /* 0x000fe40000011605 */
[----:B------:R-:W-:Y:S02]  /*23e0*/  @P0 R2UR UR8, R2 ;  /* 0x00000000020802ca */ /* 0x000fe400000e0000 */
[----:B------:R-:W-:-:S02]  /*23f0*/  PRMT R0, RZ, 0x654, R0 ;  /* 0x00000654ff007816 */ /* 0x000fc40000000000 */
[----:B------:R-:W-:Y:S02]  /*2400*/  @P0 R2UR UR4, R4 ;  /* 0x00000000040402ca */ /* 0x000fe400000e0000 */
[----:B------:R1:W-:Y:S03]  /*2410*/  SYNCS.ARRIVE.TRANS64.RED.A1T0 RZ, [R0+URZ], RZ ;  /* 0x000000ff00ff79a7 */ /* 0x0003e600081004ff */
[----:B------:R-:W-:-:S04]  /*2420*/  @UP1 UMOV UR27, UR7 ;  /* 0x00000007001b1c82 */ /* 0x000fc80008000000 */
[----:B------:R-:W-:-:S04]  /*2430*/  @UP1 UMOV UR37, UR8 ;  /* 0x0000000800251c82 */ /* 0x000fc80008000000 */
[----:B------:R-:W-:Y:S01]  /*2440*/  @UP1 UMOV UR36, UR4 ;  /* 0x0000000400241c82 */ /* 0x000fe20008000000 */
[----:B------:R-:W-:Y:S05]  /*2450*/  BRA.U !UP0, `(.L_x_41) ;  /* 0x0000000108d47547 */ /* 0x000fea000b800000 */
[----:B------:R-:W2:Y:S01]  /*2460*/  LDCU.128 UR12, c[0x0][0xb10] ;  /* 0x00016200ff0c77ac */ /* 0x000ea20008000c00 */
[----:B------:R-:W3:Y:S01]  /*2470*/  LDCU UR26, c[0x0][0xb20] ;  /* 0x00016400ff1a77ac */ /* 0x000ee20008000800 */
[----:B------:R-:W4:Y:S01]  /*2480*/  LDCU UR20, c[0x0][0xb0c] ;  /* 0x00016180ff1477ac */ /* 0x000f220008000800 */
[----:B------:R-:W1:Y:S01]  /*2490*/  LDCU.64 UR10, c[0x0][0xb28] ;  /* 0x00016500ff0a77ac */ /* 0x000e620008000a00 */
[----:B------:R-:W-:Y:S02]  /*24a0*/  UISETP.NE.AND UP3, UPT, UR42, 0x1, UPT ;  /* 0x000000012a00788c */ /* 0x000fe4000bf65270 */
[----:B--2---:R-:W-:Y:S02]  /*24b0*/  UIMAD.WIDE.U32 UR16, UR38, UR15, URZ ;  /* 0x0000000f261072a5 */ /* 0x004fe4000f8e00ff */
[----:B------:R-:W-:Y:S02]  /*24c0*/  UIMAD.WIDE.U32 UR8, UR39, UR12, URZ ;  /* 0x0000000c270872a5 */ /* 0x000fe4000f8e00ff */
[----:B------:R-:W-:-:S02]  /*24d0*/  UISETP.NE.AND UP0, UPT, UR14, 0x1, UPT ;  /* 0x000000010e00788c */ /* 0x000fc4000bf05270 */
[----:B------:R-:W-:Y:S01]  /*24e0*/  UIMAD.WIDE.U32 UR22, UR27, UR15, URZ ;  /* 0x0000000f1b1672a5 */ /* 0x000fe2000f8e00ff */
[----:B------:R-:W-:Y:S02]  /*24f0*/  UMOV UR16, UR17 ;  /* 0x0000001100107c82 */ /* 0x000fe40008000000 */
[----:B------:R-:W-:Y:S01]  /*2500*/  UMOV UR8, UR9 ;  /* 0x0000000900087c82 */ /* 0x000fe20008000000 */
[----:B---3--:R-:W-:Y:S02]  /*2510*/  USHF.R.U32.HI UR16, URZ, UR26, UR16 ;  /* 0x0000001aff107299 */ /* 0x008fe40008011610 */
[----:B----4-:R-:W-:Y:S02]  /*2520*/  UISETP.NE.AND UP2, UPT, UR20, 0x1, UPT ;  /* 0x000000011400788c */ /* 0x010fe4000bf45270 */
[----:B------:R-:W-:Y:S02]  /*2530*/  USHF.R.U32.HI UR8, URZ, UR13, UR8 ;  /* 0x0000000dff087299 */ /* 0x000fe40008011608 */
[----:B------:R-:W-:-:S02]  /*2540*/  USEL UR7, UR38, UR16, !UP0 ;  /* 0x0000001026077287 */ /* 0x000fc4000c000000 */
[----:B------:R-:W-:Y:S02]  /*2550*/  USEL UR8, UR39, UR8, !UP2 ;  /* 0x0000000827087287 */ /* 0x000fe4000d000000 */
[----:B-1----:R-:W-:Y:S01]  /*2560*/  UIMAD.WIDE.U32 UR16, UR7, UR10, URZ ;  /* 0x0000000a071072a5 */ /* 0x002fe2000f8e00ff */
[----:B------:R-:W-:Y:S01]  /*2570*/  UMOV UR4, UR23 ;  /* 0x0000001700047c82 */ /* 0x000fe20008000000 */
[----:B------:R-:W-:Y:S02]  /*2580*/  UIMAD.WIDE.U32 UR18, UR37, UR12, URZ ;  /* 0x0000000c251272a5 */ /* 0x000fe4000f8e00ff */
[----:B------:R-:W-:-:S03]  /*2590*/  UIMAD.WIDE.U32 UR22, UR8, UR10, URZ ;  /* 0x0000000a081672a5 */ /* 0x000fc6000f8e00ff */
[----:B------:R-:W-:Y:S01]  /*25a0*/  UMOV UR16, UR17 ;  /* 0x0000001100107c82 */ /* 0x000fe20008000000 */
[----:B------:R-:W-:Y:S02]  /*25b0*/  USHF.R.U32.HI UR4, URZ, UR26, UR4 ;  /* 0x0000001aff047299 */ /* 0x000fe40008011604 */
[----:B------:R-:W-:Y:S01]  /*25c0*/  @UP3 USHF.R.U32.HI UR7, URZ, UR11, UR16 ;  /* 0x0000000bff073299 */ /* 0x000fe20008011610 */
[----:B------:R-:W-:Y:S01]  /*25d0*/  UMOV UR18, UR19 ;  /* 0x0000001300127c82 */ /* 0x000fe20008000000 */
[----:B------:R-:W-:Y:S01]  /*25e0*/  UMOV UR22, UR23 ;  /* 0x0000001700167c82 */ /* 0x000fe20008000000 */
[----:B------:R-:W-:Y:S02]  /*25f0*/  USHF.R.U32.HI UR13, URZ, UR13, UR18 ;  /* 0x0000000dff0d7299 */ /* 0x000fe40008011612 */
[----:B------:R-:W-:Y:S02]  /*2600*/  USEL UR4, UR27, UR4, !UP0 ;  /* 0x000000041b047287 */ /* 0x000fe4000c000000 */
[----:B------:R-:W-:-:S02]  /*2610*/  @UP3 USHF.R.U32.HI UR8, URZ, UR11, UR22 ;  /* 0x0000000bff083299 */ /* 0x000fc40008011616 */
[----:B------:R-:W-:Y:S02]  /*2620*/  UIMAD UR9, UR42, UR7, URZ ;  /* 0x000000072a0972a4 */ /* 0x000fe4000f8e02ff */
[----:B------:R-:W-:Y:S02]  /*2630*/  USEL UR7, UR37, UR13, !UP2 ;  /* 0x0000000d25077287 */ /* 0x000fe4000d000000 */
[----:B------:R-:W-:Y:S02]  /*2640*/  UIMAD UR12, UR42, UR8, URZ ;  /* 0x000000082a0c72a4 */ /* 0x000fe4000f8e02ff */
[----:B------:R-:W-:Y:S02]  /*2650*/  UISETP.GE.AND UP0, UPT, UR4, UR9, UPT ;  /* 0x000000090400728c */ /* 0x000fe4000bf06270 */
[----:B------:R-:W-:Y:S02]  /*2660*/  UIMAD.WIDE.U32 UR16, UR4, UR10, URZ ;  /* 0x0000000a041072a5 */ /* 0x000fe4000f8e00ff */
[----:B------:R-:W-:-:S02]  /*2670*/  UISETP.GE.OR UP0, UPT, UR7, UR12, UP0 ;  /* 0x0000000c0700728c */ /* 0x000fc40008706670 */
[----:B------:R-:W-:Y:S02]  /*2680*/  UIMAD.WIDE.U32 UR12, UR7, UR10, URZ ;  /* 0x0000000a070c72a5 */ /* 0x000fe4000f8e00ff */
[----:B------:R-:W-:Y:S01]  /*2690*/  UIADD3 UR15, UPT, UPT, -UR4, URZ, URZ ;  /* 0x000000ff040f7290 */ /* 0x000fe2000fffe1ff */
[----:B------:R-:W-:Y:S01]  /*26a0*/  UMOV UR10, UR17 ;  /* 0x00000011000a7c82 */ /* 0x000fe20008000000 */
[----:B------:R-:W-:Y:S02]  /*26b0*/  UIADD3 UR12, UPT, UPT, -UR7, URZ, URZ ;  /* 0x000000ff070c7290 */ /* 0x000fe4000fffe1ff */
[----:B------:R-:W-:-:S03]  /*26c0*/  USHF.R.U32.HI UR10, URZ, UR11, UR10 ;  /* 0x0000000bff0a7299 */ /* 0x000fc6000801160a */
[----:B------:R-:W-:Y:S01]  /*26d0*/  @!UP0 UMOV UR9, UR13 ;  /* 0x0000000d00098c82 */ /* 0x000fe20008000000 */
[----:B------:R-:W-:Y:S02]  /*26e0*/  UIMAD UR15, UR14, UR15, UR27 ;  /* 0x0000000f0e0f72a4 */ /* 0x000fe4000f8e021b */
[----:B------:R-:W-:Y:S02]  /*26f0*/  USEL UR10, UR4, UR10, !UP3 ;  /* 0x0000000a040a7287 */ /* 0x000fe4000d800000 */
[----:B------:R-:W-:Y:S02]  /*2700*/  @!UP0 USHF.R.U32.HI UR9, URZ, UR11, UR9 ;  /* 0x0000000bff098299 */ /* 0x000fe40008011609 */
[----:B------:R-:W-:Y:S02]  /*2710*/  UIADD3 UR11, UPT, UPT, -UR10, URZ, URZ ;  /* 0x000000ff0a0b7290 */ /* 0x000fe4000fffe1ff */
[----:B------:R-:W-:Y:S02]  /*2720*/  @!UP0 USEL UR9, UR7, UR9, !UP3 ;  /* 0x0000000907098287 */ /* 0x000fe4000d800000 */
[----:B------:R-:W-:-:S02]  /*2730*/  UIMAD UR11, UR42, UR11, UR4 ;  /* 0x0000000b2a0b72a4 */ /* 0x000fc4000f8e0204 */
[----:B------:R-:W-:Y:S02]  /*2740*/  @!UP0 UIADD3 UR10, UPT, UPT, UR10, -UR9, URZ ;  /* 0x800000090a0a8290 */ /* 0x000fe4000fffe0ff */
[----:B------:R-:W-:Y:S02]  /*2750*/  @!UP0 UIMAD UR9, UR11, UR8, UR9 ;  /* 0x000000080b0982a4 */ /* 0x000fe4000f8e0209 */
[----:B------:R-:W-:Y:S02]  /*2760*/  @!UP0 UIMAD UR4, UR42, UR10, UR7 ;  /* 0x0000000a2a0482a4 */ /* 0x000fe4000f8e0207 */
[----:B------:R-:W-:Y:S02]  /*2770*/  UIMAD UR8, UR20, UR12, UR37 ;  /* 0x0000000c140872a4 */ /* 0x000fe4000f8e0225 */
[----:B------:R-:W-:Y:S01]  /*2780*/  UIMAD UR27, UR4, UR14, UR15 ;  /* 0x0000000e041b72a4 */ /* 0x000fe2000f8e020f */
[----:B------:R-:W-:Y:S02]  /*2790*/  @!UP0 UMOV UR7, UR9 ;  /* 0x0000000900078c82 */ /* 0x000fe40008000000 */
[----:B------:R-:W-:-:S12]  /*27a0*/  UIMAD UR37, UR7, UR20, UR8 ;  /* 0x00000014072572a4 */ /* 0x000fd8000f8e0208 */
.L_x_41:
[----:B------:R-:W2:Y:S02]  /*27b0*/  LDCU UR4, c[0x0][0xb30] ;  /* 0x00016600ff0477ac */ /* 0x000ea40008000800 */
[----:B--2---:R-:W-:-:S09]  /*27c0*/  UISETP.NE.AND UP0, UPT, UR4, 0x1, UPT ;  /* 0x000000010400788c */ /* 0x004fd2000bf05270 */
[----:B------:R-:W-:Y:S05]  /*27d0*/  BRA.U UP0, `(.L_x_42) ;  /* 0x0000000100447547 */ /* 0x000fea000b800000 */
[----:B------:R-:W2:Y:S01]  /*27e0*/  LDCU.128 UR12, c[0x0][0xb10] ;  /* 0x00016200ff0c77ac */ /* 0x000ea20008000c00 */
[----:B------:R-:W3:Y:S01]  /*27f0*/  LDCU UR16, c[0x0][0xb0c] ;  /* 0x00016180ff1077ac */ /* 0x000ee20008000800 */
[----:B------:R-:W4:Y:S01]  /*2800*/  LDCU UR17, c[0x0][0xb20] ;  /* 0x00016400ff1177ac */ /* 0x000f220008000800 */
[----:B--2---:R-:W-:Y:S02]  /*2810*/  UIMAD.WIDE.U32 UR10, UR37, UR12, URZ ;  /* 0x0000000c250a72a5 */ /* 0x004fe4000f8e00ff */
[----:B------:R-:W-:Y:S02]  /*2820*/  UIMAD.WIDE.U32 UR8, UR27, UR15, URZ ;  /* 0x0000000f1b0872a5 */ /* 0x000fe4000f8e00ff */
[----:B---3--:R-:W-:Y:S02]  /*2830*/  UISETP.NE.AND UP2, UPT, UR16, 0x1, UPT ;  /* 0x000000011000788c */ /* 0x008fe4000bf45270 */
[----:B------:R-:W-:Y:S01]  /*2840*/  UISETP.NE.AND UP0, UPT, UR14, 0x1, UPT ;  /* 0x000000010e00788c */ /* 0x000fe2000bf05270 */
[----:B------:R-:W-:-:S02]  /*2850*/  UMOV UR7, UR11 ;  /* 0x0000000b00077c82 */ /* 0x000fc40008000000 */
[----:B------:R-:W-:Y:S01]  /*2860*/  UMOV UR4, UR9 ;  /* 0x0000000900047c82 */ /* 0x000fe20008000000 */
[----:B------:R-:W-:Y:S02]  /*2870*/  USHF.R.U32.HI UR7, URZ, UR13, UR7 ;  /* 0x0000000dff077299 */ /* 0x000fe40008011607 */
[----:B----4-:R-:W-:Y:S02]  /*2880*/  USHF.R.U32.HI UR4, URZ, UR17, UR4 ;  /* 0x00000011ff047299 */ /* 0x010fe40008011604 */
[----:B------:R-:W-:Y:S02]  /*2890*/  USEL UR7, UR37, UR7, !UP2 ;  /* 0x0000000725077287 */ /* 0x000fe4000d000000 */
[----:B------:R-:W-:-:S04]  /*28a0*/  USEL UR4, UR27, UR4, !UP0 ;  /* 0x000000041b047287 */ /* 0x000fc8000c000000 */
[----:B------:R-:W-:Y:S02]  /*28b0*/  UIADD3 UR8, UPT, UPT, UR7, -UR4, URZ ;  /* 0x8000000407087290 */ /* 0x000fe4000fffe0ff */
[----:B------:R-:W-:Y:S02]  /*28c0*/  UIADD3 UR4, UPT, UPT, -UR7, UR4, URZ ;  /* 0x0000000407047290 */ /* 0x000fe4000fffe1ff */
[----:B------:R-:W-:Y:S02]  /*28d0*/  UIMAD UR27, UR8, UR14, UR27 ;  /* 0x0000000e081b72a4 */ /* 0x000fe4000f8e021b */
[----:B------:R-:W-:-:S12]  /*28e0*/  UIMAD UR37, UR4, UR16, UR37 ;  /* 0x00000010042572a4 */ /* 0x000fd8000f8e0225 */
.L_x_42:
[----:B------:R-:W-:Y:S01]  /*28f0*/  VIADD R11, R11, 0x1 ;  /* 0x000000010b0b7836 */ /* 0x000fe20000000000 */
[----:B------:R-:W-:Y:S02]  /*2900*/  R2UR UR7, R77 ;  /* 0x000000004d0772ca */ /* 0x000fe400000e0000 */
[----:B------:R-:W-:Y:S02]  /*2910*/  R2UR UR4, R76 ;  /* 0x000000004c0472ca */ /* 0x000fe400000e0000 */
[C---:B------:R-:W-:Y:S02]  /*2920*/  ISETP.NE.AND P0, PT, R11.reuse, 0x2, PT ;  /* 0x000000020b00780c */ /* 0x040fe40003f05270 */
[----:B------:R-:W-:Y:S02]  /*2930*/  PLOP3.LUT P1, PT, PT, PT, PT, 0x80, 0x8 ;  /* 0x000000000008781c */ /* 0x000fe40003f2f070 */
[----:B-1----:R-:W-:Y:S02]  /*2940*/  SEL R0, RZ, 0x1, P0 ;  /* 0x00000001ff007807 */ /* 0x002fe40000000000 */
[----:B------:R-:W-:-:S02]  /*2950*/  SEL R11, R11, RZ, P0 ;  /* 0x000000ff0b0b7207 */ /* 0x000fc40000000000 */
[----:B------:R-:W-:Y:S01]  /*2960*/  LOP3.LUT R10, R10, R0, RZ, 0x3c, !PT ;  /* 0x000000000a0a7212 */ /* 0x000fe200078e3cff */
[----:B------:R-:W-:Y:S02]  /*2970*/  UIADD3 UR30, UPT, UPT, UR37, UR7, URZ ;  /* 0x00000007251e7290 */ /* 0x000fe4000fffe0ff */
[----:B------:R-:W-:Y:S01]  /*2980*/  UIADD3 UR31, UPT, UPT, UR27, UR4, URZ ;  /* 0x000000041b1f7290 */ /* 0x000fe2000fffe0ff */
[----:B------:R-:W-:Y:S11]  /*2990*/  BRA.U UP1, `(.L_x_43) ;  /* 0xfffffff1013c7547 */ /* 0x000ff6000b83ffff */
[----:B------:R-:W-:Y:S01]  /*29a0*/  UIADD3 UR7, UPT, UPT, UR6, 0xa0, URZ ;  /* 0x000000a006077890 */ /* 0x000fe2000fffe0ff */
[----:B------:R-:W-:-:S03]  /*29b0*/  SHF.L.U32 R2, R12, 0x1f, RZ ;  /* 0x0000001f0c027819 */ /* 0x000fc600000006ff */
[----:B------:R-:W-:-:S09]  /*29c0*/  ULEA UR4, UR5, UR7, 0x3 ;  /* 0x0000000705047291 */ /* 0x000fd2000f8e18ff */
[----:B------:R-:W1:Y:S02]  /*29d0*/  SYNCS.PHASECHK.TRANS64.TRYWAIT P0, [UR4], R2 ;  /* 0x00000002ff0075a7 */ /* 0x000e640008001104 */
[----:B-1----:R-:W-:Y:S05]  /*29e0*/  @!P0 BRA `(.L_x_44) ;  /* 0x0000007800688947 */ /* 0x002fea0003800000 */
.L_x_154:
[----:B------:R-:W-:-:S04]  /*29f0*/  UIADD3 UR4, UPT, UPT, UR5, 0x1, URZ ;  /* 0x0000000105047890 */ /* 0x000fc8000fffe0ff */
[----:B------:R-:W-:-:S04]  /*2a00*/  UISETP.NE.AND UP0, UPT, UR4, 0x14, UPT ;  /* 0x000000140400788c */ /* 0x000fc8000bf05270 */
[----:B------:R-:W-:Y:S02]  /*2a10*/  USEL UR6, URZ, 0x1, UP0 ;  /* 0x00000001ff067887 */ /* 0x000fe40008000000 */
[----:B------:R-:W-:-:S04]  /*2a20*/  USEL UR4, UR4, URZ, UP0 ;  /* 0x000000ff04047287 */ /* 0x000fc80008000000 */
[----:B------:R-:W-:Y:S01]  /*2a30*/  ULEA UR5, UR4, UR7, 0x3 ;  /* 0x0000000704057291 */ /* 0x000fe2000f8e18ff */
[----:B-1----:R-:W-:-:S04]  /*2a40*/  LOP3.LUT R2, R12, UR6, RZ, 0x3c, !PT ;  /* 0x000000060c027c12 */ /* 0x002fc8000f8e3cff */
[----:B------:R-:W-:-:S04]  /*2a50*/  SHF.L.U32 R3, R2, 0x1f, RZ ;  /* 0x0000001f02037819 */ /* 0x000fc800000006ff */
[----:B------:R-:W1:Y:S02]  /*2a60*/  SYNCS.PHASECHK.TRANS64.TRYWAIT P0, [UR5], R3 ;  /* 0x00000003ff0075a7 */ /* 0x000e640008001105 */
[----:B-1----:R-:W-:Y:S05]  /*2a70*/  @!P0 BRA `(.L_x_45) ;  /* 0x00000078005c8947 */ /* 0x002fea0003800000 */
.L_x_156:
[----:B------:R-:W-:-:S04]  /*2a80*/  UIADD3 UR4, UPT, UPT, UR4, 0x1, URZ ;  /* 0x0000000104047890 */ /* 0x000fc8000fffe0ff */
[----:B------:R-:W-:-:S04]  /*2a90*/  UISETP.NE.AND UP0, UPT, UR4, 0x14, UPT ;  /* 0x000000140400788c */ /* 0x000fc8000bf05270 */
[----:B------:R-:W-:Y:S02]  /*2aa0*/  USEL UR6, URZ, 0x1, UP0 ;  /* 0x00000001ff067887 */ /* 0x000fe40008000000 */
[----:B------:R-:W-:-:S04]  /*2ab0*/  USEL UR4, UR4, URZ, UP0 ;  /* 0x000000ff04047287 */ /* 0x000fc80008000000 */
[----:B------:R-:W-:Y:S01]  /*2ac0*/  ULEA UR5, UR4, UR7, 0x3 ;  /* 0x0000000704057291 */ /* 0x000fe2000f8e18ff */
[----:B------:R-:W-:-:S04]  /*2ad0*/  LOP3.LUT R2, R2, UR6, RZ, 0x3c, !PT ;  /* 0x0000000602027c12 */ /* 0x000fc8000f8e3cff */
[----:B-1----:R-:W-:-:S04]  /*2ae0*/  SHF.L.U32 R3, R2, 0x1f, RZ ;  /* 0x0000001f02037819 */ /* 0x002fc800000006ff */
[----:B------:R-:W1:Y:S02]  /*2af0*/  SYNCS.PHASECHK.TRANS64.TRYWAIT P0, [UR5], R3 ;  /* 0x00000003ff0075a7 */ /* 0x000e640008001105 */
[----:B-1----:R-:W-:Y:S05]  /*2b00*/  @!P0 BRA `(.L_x_46) ;  /* 0x0000007800508947 */ /* 0x002fea0003800000 */
.L_x_158:
        /* <DEDUP_REMOVED lines=9> */
.L_x_160:
        /* <DEDUP_REMOVED lines=9> */
.L_x_162:
        /* <DEDUP_REMOVED lines=9> */
.L_x_164:
        /* <DEDUP_REMOVED lines=9> */
.L_x_166:
        /* <DEDUP_REMOVED lines=9> */
.L_x_168:
        /* <DEDUP_REMOVED lines=9> */
.L_x_170:
        /* <DEDUP_REMOVED lines=9> */
.L_x_172:
        /* <DEDUP_REMOVED lines=9> */
.L_x_174:
        /* <DEDUP_REMOVED lines=9> */
.L_x_176:
        /* <DEDUP_REMOVED lines=9> */
.L_x_178:
        /* <DEDUP_REMOVED lines=9> */
.L_x_180:
        /* <DEDUP_REMOVED lines=9> */
.L_x_182:
        /* <DEDUP_REMOVED lines=9> */
.L_x_184:
        /* <DEDUP_REMOVED lines=9> */
.L_x_186:
        /* <DEDUP_REMOVED lines=9> */
.L_x_188:
        /* <DEDUP_REMOVED lines=9> */
.L_x_190:
[----:B------:R-:W-:-:S04]  /*3410*/  UIADD3 UR4, UPT, UPT, UR4, 0x1, URZ ;  /* 0x0000000104047890 */ /* 0x000fc8000fffe0ff */
[----:B------:R-:W-:-:S04]  /*3420*/  UISETP.NE.AND UP0, UPT, UR4, 0x14, UPT ;  /* 0x000000140400788c */ /* 0x000fc8000bf05270 */
[----:B------:R-:W-:Y:S02]  /*3430*/  USEL UR5, URZ, 0x1, UP0 ;  /* 0x00000001ff057887 */ /* 0x000fe40008000000 */
[----:B------:R-:W-:-:S04]  /*3440*/  USEL UR4, UR4, URZ, UP0 ;  /* 0x000000ff04047287 */ /* 0x000fc80008000000 */
[----:B------:R-:W-:Y:S01]  /*3450*/  ULEA UR4, UR4, UR7, 0x3 ;  /* 0x0000000704047291 */ /* 0x000fe2000f8e18ff */
[----:B------:R-:W-:-:S04]  /*3460*/  LOP3.LUT R2, R2, UR5, RZ, 0x3c, !PT ;  /* 0x0000000502027c12 */ /* 0x000fc8000f8e3cff */
[----:B------:R-:W-:Y:S01]  /*3470*/  SHF.L.U32 R2, R2, 0x1f, RZ ;  /* 0x0000001f02027819 */ /* 0x000fe200000006ff */
[----:B-1----:R-:W-:-:S07]  /*3480*/  IMAD.U32 R0, RZ, RZ, UR4 ;  /* 0x00000004ff007e24 */ /* 0x002fce000f8e00ff */
.L_x_63:
[----:B-1----:R1:W2:Y:S02]  /*3490*/  SYNCS.PHASECHK.TRANS64.TRYWAIT P0, [R0+URZ], R2 ;  /* 0x00000002000075a7 */ /* 0x0022a400080011ff */
[----:B--2---:R-:W-:Y:S05]  /*34a0*/  @!P0 NANOSLEEP.SYNCS 0x989680 ;  /* 0x009896800000895d */ /* 0x004fea0003900000 */
[----:B------:R-:W2:Y:S02]  /*34b0*/  @!P0 SYNCS.PHASECHK.TRANS64 P0, [R0+URZ], R2 ;  /* 0x00000002000085a7 */ /* 0x000ea400080010ff */
[----:B--2---:R-:W-:Y:S05]  /*34c0*/  @P0 EXIT ;  /* 0x000000000000094d */ /* 0x004fea0003800000 */
[----:B------:R-:W-:Y:S05]  /*34d0*/  BRA `(.L_x_63) ;  /* 0xfffffffc00ec7947 */ /* 0x000fea000383ffff */
.L_x_23:
[----:B------:R-:W-:-:S04]  /*34e0*/  UISETP.NE.AND UP0, UPT, UR45, URZ, UPT ;  /* 0x000000ff2d00728c */ /* 0x000fc8000bf05270 */
[----:B------:R-:W-:-:S09]  /*34f0*/  UISETP.NE.OR UP0, UPT, UR18, 0x1, UP0 ;  /* 0x000000011200788c */ /* 0x000fd20008705670 */
[----:B------:R-:W-:Y:S05]  /*3500*/  BRA.U UP0, `(.L_x_64) ;  /* 0x0000000500487547 */ /* 0x000fea000b800000 */
[----:B------:R-:W-:Y:S01]  /*3510*/  ISETP.GE.U32.AND P2, PT, R0, 0x4, PT ;  /* 0x000000040000780c */ /* 0x000fe20003f46070 */
[----:B------:R-:W-:Y:S01]  /*3520*/  IMAD.MOV.U32 R12, RZ, RZ, 0x1 ;  /* 0x00000001ff0c7424 */ /* 0x000fe200078e00ff */
[----:B------:R-:W-:Y:S02]  /*3530*/  CS2R R10, SRZ ;  /* 0x00000000000a7805 */ /* 0x000fe4000001ff00 */
[----:B------:R-:W-:Y:S01]  /*3540*/  CS2R R8, SRZ ;  /* 0x0000000000087805 */ /* 0x000fe2000001ff00 */
[----:B------:R-:W-:Y:S01]  /*3550*/  UMOV UR6, 0x400 ;  /* 0x0000040000067882 */ /* 0x000fe20000000000 */
[----:B------:R-:W-:Y:S01]  /*3560*/  UMOV UR5, URZ ;  /* 0x000000ff00057c82 */ /* 0x000fe20008000000 */
[----:B------:R-:W-:-:S12]  /*3570*/  ULEA UR6, UR45, UR6, 0x18 ;  /* 0x000000062d067291 */ /* 0x000fd8000f8ec0ff */
.L_x_68:
[----:B------:R-:W-:Y:S02]  /*3580*/  LEA R2, R8, UR6, 0x3 ;  /* 0x0000000608027c11 */ /* 0x000fe4000f8e18ff */
[----:B------:R-:W-:-:S03]  /*3590*/  SHF.L.U32 R4, R9, 0x1f, RZ ;  /* 0x0000001f09047819 */ /* 0x000fc600000006ff */
[----:B------:R-:W-:Y:S01]  /*35a0*/  VIADD R5, R2, 0x200 ;  /* 0x0000020002057836 */ /* 0x000fe20000000000 */
[----:B------:R-:W2:Y:S02]  /*35b0*/  SYNCS.PHASECHK.TRANS64.TRYWAIT P0, [R2+URZ+0x1f0], R4 ;  /* 0x0001f004020075a7 */ /* 0x000ea400080011ff */
[----:B--2---:R-:W-:Y:S05]  /*35c0*/  @!P0 BRA `(.L_x_65) ;  /* 0x0000007400388947 */ /* 0x004fea0003800000 */
.L_x_191:
[----:B------:R-:W-:Y:S01]  /*35d0*/  ULEA UR4, UR5, UR6, 0x3 ;  /* 0x0000000605047291 */ /* 0x000fe2000f8e18ff */
[----:B--2---:R-:W-:Y:S01]  /*35e0*/  PRMT R2, RZ, 0x654, R5 ;  /* 0x00000654ff027816 */ /* 0x004fe20000000005 */
[----:B------:R-:W-:Y:S01]  /*35f0*/  @!P2 IMAD.MOV.U32 R4, RZ, RZ, 0x10 ;  /* 0x00000010ff04a424 */ /* 0x000fe200078e00ff */
[----:B------:R-:W-:Y:S01]  /*3600*/  SHF.L.U32 R5, R12, 0x1f, RZ ;  /* 0x0000001f0c057819 */ /* 0x000fe200000006ff */
[----:B------:R-:W-:Y:S01]  /*3610*/  UIADD3 UR7, UPT, UPT, UR4, 0x190, URZ ;  /* 0x0000019004077890 */ /* 0x000fe2000fffe0ff */
[----:B------:R2:W-:Y:S05]  /*3620*/  SYNCS.ARRIVE.TRANS64.RED.A1T0 RZ, [R2+URZ], RZ ;  /* 0x000000ff02ff79a7 */ /* 0x0005ea00081004ff */
[----:B------:R-:W-:Y:S01]  /*3630*/  IMAD.U32 R6, RZ, RZ, UR7 ;  /* 0x00000007ff067e24 */ /* 0x000fe2000f8e00ff */
[----:B------:R-:W3:Y:S04]  /*3640*/  SYNCS.PHASECHK.TRANS64.TRYWAIT P0, [UR4+0x1a0], R5 ;  /* 0x0001a005ff0075a7 */ /* 0x000ee80008001104 */
[----:B------:R-:W-:Y:S01]  /*3650*/  PRMT R6, R0, 0x654, R6 ;  /* 0x0000065400067816 */ /* 0x000fe20000000006 */
[----:B--23--:R-:W-:Y:S06]  /*3660*/  @!P0 BRA `(.L_x_66) ;  /* 0x0000007400248947 */ /* 0x00cfec0003800000 */
.L_x_193:
[----:B------:R-:W-:Y:S01]  /*3670*/  ULEA UR8, UR5, UR6, 0x4 ;  /* 0x0000000605087291 */ /* 0x000fe2000f8e20ff */
[----:B------:R-:W-:Y:S01]  /*3680*/  SEL R3, R6, R3, !P2 ;  /* 0x0000000306037207 */ /* 0x000fe20005000000 */
[----:B------:R-:W-:Y:S01]  /*3690*/  UIADD3 UR9, UPT, UPT, UR4, 0x190, URZ ;  /* 0x0000019004097890 */ /* 0x000fe2000fffe0ff */
[----:B--2---:R-:W-:Y:S01]  /*36a0*/  LEA R2, R11, UR6, 0x3 ;  /* 0x000000060b027c11 */ /* 0x004fe2000f8e18ff */
[----:B------:R-:W-:Y:S01]  /*36b0*/  UIADD3 UR8, UPT, UPT, UR8, 0x220, URZ ;  /* 0x0000022008087890 */ /* 0x000fe2000fffe0ff */
[----:B------:R2:W-:Y:S01]  /*36c0*/  @!P2 SYNCS.ARRIVE.TRANS64.RED RZ, [R3+URZ], R4 ;  /* 0x0000000403ffa9a7 */ /* 0x0005e200080004ff */
[----:B------:R-:W-:Y:S01]  /*36d0*/  UIADD3 UR4, UPT, UPT, UR5, 0x1, URZ ;  /* 0x0000000105047890 */ /* 0x000fe2000fffe0ff */
[----:B------:R-:W-:-:S03]  /*36e0*/  VIADD R8, R8, 0x1 ;  /* 0x0000000108087836 */ /* 0x000fc60000000000 */
[----:B------:R-:W-:Y:S02]  /*36f0*/  UISETP.NE.AND UP0, UPT, UR4, 0x2, UPT ;  /* 0x000000020400788c */ /* 0x000fe4000bf05270 */
[----:B------:R-:W-:Y:S01]  /*3700*/  ISETP.NE.AND P0, PT, R8, 0x2, PT ;  /* 0x000000020800780c */ /* 0x000fe20003f05270 */
[----:B------:R-:W-:Y:S06]  /*3710*/  UGETNEXTWORKID.BROADCAST [UR8], [UR9] ;  /* 0x00000000080073ca */ /* 0x000fec0008000100 */
[----:B------:R-:W-:Y:S02]  /*3720*/  USEL UR7, URZ, 0x1, UP0 ;  /* 0x00000001ff077887 */ /* 0x000fe40008000000 */
[----:B------:R-:W-:-:S04]  /*3730*/  USEL UR5, UR4, URZ, UP0 ;  /* 0x000000ff04057287 */ /* 0x000fc80008000000 */
[----:B------:R-:W-:Y:S02]  /*3740*/  LOP3.LUT R12, R12, UR7, RZ, 0x3c, !PT ;  /* 0x000000070c0c7c12 */ /* 0x000fe4000f8e3cff */
[----:B--2---:R-:W-:-:S04]  /*3750*/  SHF.L.U32 R4, R10, 0x1f, RZ ;  /* 0x0000001f0a047819 */ /* 0x004fc800000006ff */
[----:B------:R-:W2:Y:S02]  /*3760*/  SYNCS.PHASECHK.TRANS64.TRYWAIT P1, [R2+URZ+0x190], R4 ;  /* 0x00019004020075a7 */ /* 0x000ea400080211ff */
[----:B--2---:R-:W-:Y:S05]  /*3770*/  @!P1 BRA `(.L_x_67) ;  /* 0x0000007000f89947 */ /* 0x004fea0003800000 */
.L_x_194:
[C---:B--2---:R-:W-:Y:S01]  /*3780*/  LEA R4, R11.reuse, UR6, 0x4 ;  /* 0x000000060b047c11 */ /* 0x044fe2000f8e20ff */
[----:B------:R-:W-:Y:S01]  /*3790*/  VIADD R2, R2, 0x1a0 ;  /* 0x000001a002027836 */ /* 0x000fe20000000000 */
[----:B------:R-:W-:Y:S01]  /*37a0*/  SEL R8, R8, RZ, P0 ;  /* 0x000000ff08087207 */ /* 0x000fe20000000000 */
[----:B------:R-:W-:-:S03]  /*37b0*/  VIADD R11, R11, 0x1 ;  /* 0x000000010b0b7836 */ /* 0x000fc60000000000 */
[----:B------:R-:W2:Y:S01]  /*37c0*/  LDS.128 R4, [R4+0x220] ;  /* 0x0002200004047984 */ /* 0x000ea20000000c00 */
[----:B------:R-:W-:Y:S02]  /*37d0*/  PRMT R2, RZ, 0x654, R2 ;  /* 0x00000654ff027816 */ /* 0x000fe40000000002 */
[C---:B------:R-:W-:Y:S01]  /*37e0*/  ISETP.NE.AND P1, PT, R11.reuse, 0x2, PT ;  /* 0x000000020b00780c */ /* 0x040fe20003f25270 */
[----:B------:R-:W-:Y:S01]  /*37f0*/  @!PT LDS RZ, [RZ] ;  /* 0x00000000fffff984 */ /* 0x000fe20000000800 */
[----:B------:R-:W-:Y:S01]  /*3800*/  @!PT LDS RZ, [RZ] ;  /* 0x00000000fffff984 */ /* 0x000fe20000000800 */
[----:B------:R-:W-:Y:S01]  /*3810*/  @!PT LDS RZ, [RZ] ;  /* 0x00000000fffff984 */ /* 0x000fe20000000800 */
[----:B------:R-:W-:Y:S01]  /*3820*/  @!PT LDS RZ, [RZ] ;  /* 0x00000000fffff984 */ /* 0x000fe20000000800 */
[----:B------:R3:W-:Y:S06]  /*3830*/  MEMBAR.ALL.CTA ;  /* 0x0000000000007992 */ /* 0x0007ec0000008000 */
[----:B---3--:R-:W3:Y:S01]  /*3840*/  FENCE.VIEW.ASYNC.S ;  /* 0x00000000000073c6 */ /* 0x008ee20000000000 */
[----:B------:R-:W-:Y:S01]  /*3850*/  SEL R11, R11, RZ, P1 ;  /* 0x000000ff0b0b7207 */ /* 0x000fe20000800000 */
[----:B---3--:R3:W-:Y:S01]  /*3860*/  SYNCS.ARRIVE.TRANS64.RED.A1T0 RZ, [R2+URZ], RZ ;  /* 0x000000ff02ff79a7 */ /* 0x0087e200081004ff */
[----:B--2---:R-:W-:-:S02]  /*3870*/  LOP3.LUT P3, RZ, R6, 0x1, RZ, 0xc0, !PT ;  /* 0x0000000106ff7812 */ /* 0x004fc4000786c0ff */
[----:B------:R-:W-:-:S04]  /*3880*/  SEL R4, RZ, 0x1, P1 ;  /* 0x00000001ff047807 */ /* 0x000fc80000800000 */
[----:B------:R-:W-:Y:S02]  /*3890*/  LOP3.LUT R10, R10, R4, RZ, 0x3c, !PT ;  /* 0x000000040a0a7212 */ /* 0x000fe400078e3cff */
[----:B---3--:R-:W-:-:S04]  /*38a0*/  SEL R2, RZ, 0x1, P0 ;  /* 0x00000001ff027807 */ /* 0x008fc80000000000 */
[----:B------:R-:W-:Y:S01]  /*38b0*/  LOP3.LUT R9, R9, R2, RZ, 0x3c, !PT ;  /* 0x0000000209097212 */ /* 0x000fe200078e3cff */
[----:B------:R-:W-:Y:S06]  /*38c0*/  @P3 BRA `(.L_x_68) ;  /* 0xfffffffc002c3947 */ /* 0x000fec000383ffff */
[----:B------:R-:W-:Y:S01]  /*38d0*/  ULEA UR4, UR5, UR6, 0x3 ;  /* 0x0000000605047291 */ /* 0x000fe2000f8e18ff */
[----:B------:R-:W-:-:S08]  /*38e0*/  SHF.L.U32 R2, R12, 0x1f, RZ ;  /* 0x0000001f0c027819 */ /* 0x000fd000000006ff */
[----:B------:R-:W2:Y:S02]  /*38f0*/  SYNCS.PHASECHK.TRANS64 P0, [UR4+0x1a0], R2 ;  /* 0x0001a002ff0075a7 */ /* 0x000ea40008001004 */
[----:B--2---:R-:W-:Y:S05]  /*3900*/  @P0 BRA `(.L_x_69) ;  /* 0x0000000000080947 */ /* 0x004fea0003800000 */
[----:B------:R-:W2:Y:S02]  /*3910*/  SYNCS.PHASECHK.TRANS64.TRYWAIT P0, [UR4+0x1a0], R2 ;  /* 0x0001a002ff0075a7 */ /* 0x000ea40008001104 */
[----:B--2---:R-:W-:Y:S05]  /*3920*/  @!P0 BRA `(.L_x_70) ;  /* 0x0000007000a08947 */ /* 0x004fea0003800000 */
.L_x_69:
[----:B------:R-:W-:-:S04]  /*3930*/  UIADD3 UR7, UPT, UPT, UR5, 0x1, URZ ;  /* 0x0000000105077890 */ /* 0x000fc8000fffe0ff */
[----:B------:R-:W-:-:S04]  /*3940*/  UISETP.NE.AND UP0, UPT, UR7, 0x2, UPT ;  /* 0x000000020700788c */ /* 0x000fc8000bf05270 */
[----:B------:R-:W-:Y:S02]  /*3950*/  USEL UR8, URZ, 0x1, UP0 ;  /* 0x00000001ff087887 */ /* 0x000fe40008000000 */
[----:B------:R-:W-:-:S04]  /*3960*/  USEL UR7, UR7, URZ, UP0 ;  /* 0x000000ff07077287 */ /* 0x000fc80008000000 */
[----:B------:R-:W-:Y:S01]  /*3970*/  ULEA UR7, UR7, UR6, 0x3 ;  /* 0x0000000607077291 */ /* 0x000fe2000f8e18ff */
[----:B--2---:R-:W-:-:S04]  /*3980*/  LOP3.LUT R2, R12, UR8, RZ, 0x3c, !PT ;  /* 0x000000080c027c12 */ /* 0x004fc8000f8e3cff */
[----:B------:R-:W-:-:S04]  /*3990*/  SHF.L.U32 R0, R2, 0x1f, RZ ;  /* 0x0000001f02007819 */ /* 0x000fc800000006ff */
[----:B------:R-:W2:Y:S02]  /*39a0*/  SYNCS.PHASECHK.TRANS64 P0, [UR7+0x1a0], R0 ;  /* 0x0001a000ff0075a7 */ /* 0x000ea40008001007 */
[----:B-12---:R-:W-:Y:S05]  /*39b0*/  @P0 EXIT ;  /* 0x000000000000094d */ /* 0x006fea0003800000 */
[----:B------:R-:W-:Y:S02]  /*39c0*/  SHF.L.U32 R2, R2, 0x1f, RZ ;  /* 0x0000001f02027819 */ /* 0x000fe400000006ff */
[----:B------:R-:W-:-:S07]  /*39d0*/  MOV R0, UR7 ;  /* 0x0000000700007c02 */ /* 0x000fce0008000f00 */
.L_x_71:
[----:B-1----:R1:W2:Y:S02]  /*39e0*/  SYNCS.PHASECHK.TRANS64.TRYWAIT P0, [R0+URZ+0x1a0], R2 ;  /* 0x0001a002000075a7 */ /* 0x0022a400080011ff */
[----:B--2---:R-:W-:Y:S05]  /*39f0*/  @!P0 NANOSLEEP.SYNCS 0x989680 ;  /* 0x009896800000895d */ /* 0x004fea0003900000 */
[----:B------:R-:W2:Y:S02]  /*3a00*/  @!P0 SYNCS.PHASECHK.TRANS64 P0, [R0+URZ+0x1a0], R2 ;  /* 0x0001a002000085a7 */ /* 0x000ea400080010ff */
[----:B--2---:R-:W-:Y:S05]  /*3a10*/  @P0 EXIT ;  /* 0x000000000000094d */ /* 0x004fea0003800000 */
[----:B------:R-:W-:Y:S05]  /*3a20*/  BRA `(.L_x_71) ;  /* 0xfffffffc00ec7947 */ /* 0x000fea000383ffff */
.L_x_64:
[----:B------:R-:W-:Y:S05]  /*3a30*/  BRA.U UP5, `(.L_x_72) ;  /* 0x0000000d05807547 */ /* 0x000fea000b800000 */
[----:B------:R-:W-:Y:S01]  /*3a40*/  UMOV UR4, 0x40 ;  /* 0x0000004000047882 */ /* 0x000fe20000000000 */
[----:B------:R-:W-:Y:S01]  /*3a50*/  NOP ;  /* 0x0000000000007918 */ /* 0x000fe20000000000 */
[----:B------:R-:W-:Y:S01]  /*3a60*/  ULEA UR5, UR45, UR4, 0x18 ;  /* 0x000000042d057291 */ /* 0x000fe2000f8ec0ff */
[----:B------:R-:W-:Y:S02]  /*3a70*/  UMOV UR6, 0x400 ;  /* 0x0000040000067882 */ /* 0x000fe40000000000 */
[----:B------:R-:W-:-:S06]  /*3a80*/  ULEA UR6, UR45, UR6, 0x18 ;  /* 0x000000062d067291 */ /* 0x000fcc000f8ec0ff */
[----:B------:R-:W2:Y:S02]  /*3a90*/  LDS.U8 R0, [UR5+0x1c] ;  /* 0x00001c05ff007984 */ /* 0x000ea40008000000 */
[----:B--2---:R-:W-:-:S13]  /*3aa0*/  ISETP.NE.AND P0, PT, R0, RZ, PT ;  /* 0x000000ff0000720c */ /* 0x004fda0003f05270 */
[----:B------:R-:W-:Y:S05]  /*3ab0*/  @P0 BRA `(.L_x_73) ;  /* 0x0000000000580947 */ /* 0x000fea0003800000 */
[----:B------:R-:W-:-:S13]  /*3ac0*/  ELECT P0, URZ, PT ;  /* 0x0000000000ff782f */ /* 0x000fda0003800000 */
[----:B------:R-:W-:Y:S05]  /*3ad0*/  @!P0 BRA `(.L_x_74) ;  /* 0x0000000000608947 */ /* 0x000fea0003800000 */
[----:B------:R-:W-:Y:S01]  /*3ae0*/  UMOV UR4, 0x10 ;  /* 0x0000001000047882 */ /* 0x000fe20000000000 */
[----:B------:R-:W-:Y:S01]  /*3af0*/  HFMA2 R0, -RZ, RZ, 0, 5.9604644775390625e-08 ;  /* 0x00000001ff007431 */ /* 0x000fe200000001ff */
[----:B------:R-:W-:-:S03]  /*3b00*/  MOV R3, 0xffff ;  /* 0x0000ffff00037802 */ /* 0x000fc60000000f00 */
[----:B------:R-:W-:Y:S04]  /*3b10*/  DEPBAR.LE SB2, 0x36 ;  /* 0x0000ad800000791a */ /* 0x000fe80000000000 */
[----:B------:R-:W2:Y:S02]  /*3b20*/  UTCATOMSWS.FIND_AND_SET.ALIGN UP0, UR4, UR4 ;  /* 0x00000004000475e3 */ /* 0x000ea40008000800 */
[----:B--2---:R-:W-:Y:S01]  /*3b30*/  MOV R4, UR4 ;  /* 0x0000000400047c02 */ /* 0x004fe20008000f00 */
[----:B------:R-:W-:Y:S06]  /*3b40*/  BRA.U UP0, `(.L_x_75) ;  /* 0x0000000100187547 */ /* 0x000fec000b800000 */
.L_x_76:
[----:B------:R-:W-:Y:S05]  /*3b50*/  NANOSLEEP 0x64 ;  /* 0x000000640000795d */ /* 0x000fea0003800000 */
[----:B------:R-:W-:-:S05]  /*3b60*/  UMOV UR4, 0x10 ;  /* 0x0000001000047882 */ /* 0x000fca0000000000 */
[----:B------:R-:W-:Y:S04]  /*3b70*/  DEPBAR.LE SB2, 0x36 ;  /* 0x0000ad800000791a */ /* 0x000fe80000000000 */
[----:B------:R-:W2:Y:S02]  /*3b80*/  UTCATOMSWS.FIND_AND_SET.ALIGN UP0, UR4, UR4 ;  /* 0x00000004000475e3 */ /* 0x000ea40008000800 */
[----:B--2---:R-:W-:Y:S01]  /*3b90*/  MOV R4, UR4 ;  /* 0x0000000400047c02 */ /* 0x004fe20008000f00 */
[----:B------:R-:W-:Y:S05]  /*3ba0*/  BRA.U !UP0, `(.L_x_76) ;  /* 0xfffffffd08e87547 */ /* 0x000fea000b83ffff */
.L_x_75:
[-C--:B------:R-:W-:Y:S02]  /*3bb0*/  SHF.L.U32 R3, R3, R4.reuse, RZ ;  /* 0x0000000403037219 */ /* 0x080fe400000006ff */
[----:B------:R-:W-:Y:S01]  /*3bc0*/  SHF.L.U32 R0, R0, R4, RZ ;  /* 0x0000000400007219 */ /* 0x000fe200000006ff */
[----:B------:R-:W-:Y:S02]  /*3bd0*/  IMAD.SHL.U32 R4, R4, 0x20, RZ ;  /* 0x0000002004047824 */ /* 0x000fe400078e00ff */
[----:B------:R2:W-:Y:S04]  /*3be0*/  ATOMS.OR RZ, [UR5+0x14], R3 ;  /* 0x00001403ffff798c */ /* 0x0005e8000b000005 */
[----:B------:R2:W-:Y:S04]  /*3bf0*/  ATOMS.OR RZ, [UR5+0x18], R0 ;  /* 0x00001800ffff798c */ /* 0x0005e8000b000005 */
[----:B------:R2:W-:Y:S01]  /*3c00*/  STS [UR6+0x240], R4 ;  /* 0x00024004ff007988 */ /* 0x0005e20008000806 */
[----:B------:R-:W-:Y:S05]  /*3c10*/  BRA `(.L_x_74) ;  /* 0x0000000000107947 */ /* 0x000fea0003800000 */
.L_x_73:
[----:B------:R-:W-:Y:S02]  /*3c20*/  MOV R0, 0xffffffff ;  /* 0xffffffff00007802 */ /* 0x000fe40000000f00 */
[----:B------:R-:W-:-:S03]  /*3c30*/  MOV R4, 0x3c60 ;  /* 0x00003c6000047802 */ /* 0x000fc60000000f00 */
[----:B------:R2:W-:Y:S04]  /*3c40*/  STS [UR6+0x240], R0 ;  /* 0x00024000ff007988 */ /* 0x0005e80008000806 */
[----:B-12--5:R-:W-:Y:S05]  /*3c50*/  CALL.REL.NOINC `($__internal_1_$__cuda_sm10x_tcgen05_guardrail_trap_phase_invalid_during_alloc) ;  /* 0x0000007400e87944 */ /* 0x026fea0003c00000 */
.L_x_74:
[----:B------:R-:W-:Y:S05]  /*3c60*/  WARPSYNC.ALL ;  /* 0x0000000000007948 */ /* 0x000fea0003800000 */
[----:B------:R-:W3:Y:S01]  /*3c70*/  S2UR UR4, SR_CgaCtaId ;  /* 0x00000000000479c3 */ /* 0x000ee20000008800 */
[----:B------:R-:W-:Y:S01]  /*3c80*/  UMOV UR13, 0x400 ;  /* 0x00000400000d7882 */ /* 0x000fe20000000000 */
[----:B------:R-:W-:-:S06]  /*3c90*/  NOP ;  /* 0x0000000000007918 */ /* 0x000fcc0000000000 */
[----:B------:R-:W-:Y:S06]  /*3ca0*/  BAR.ARV 0x6, 0xa0 ;  /* 0x0182800000007b1d */ /* 0x000fec0000002000 */
[----:B------:R-:W4:Y:S01]  /*3cb0*/  LDCU UR5, c[0x0][0x38c] ;  /* 0x00007180ff0577ac */ /* 0x000f220008000800 */
[----:B------:R-:W-:Y:S01]  /*3cc0*/  LOP3.LUT R2, R2, 0xffff, RZ, 0xc0, !PT ;  /* 0x0000ffff02027812 */ /* 0x000fe200078ec0ff */
[----:B------:R-:W-:Y:S01]  /*3cd0*/  IMAD.MOV.U32 R11, RZ, RZ, 0x1 ;  /* 0x00000001ff0b7424 */ /* 0x000fe200078e00ff */
[----:B------:R-:W-:Y:S01]  /*3ce0*/  CS2R R8, SRZ ;  /* 0x0000000000087805 */ /* 0x000fe2000001ff00 */
[----:B------:R-:W1:Y:S01]  /*3cf0*/  LDCU UR8, c[0x0][0x38c] ;  /* 0x00007180ff0877ac */ /* 0x000e620008000800 */
[----:B------:R-:W-:Y:S01]  /*3d00*/  R2UR UR15, R2 ;  /* 0x00000000020f72ca */ /* 0x000fe200000e0000 */
[----:B------:R-:W-:Y:S01]  /*3d10*/  IMAD.MOV.U32 R10, RZ, RZ, RZ ;  /* 0x000000ffff0a7224 */ /* 0x000fe200078e00ff */
[----:B------:R-:W-:Y:S01]  /*3d20*/  UMOV UR18, URZ ;  /* 0x000000ff00127c82 */ /* 0x000fe20008000000 */
[----:B------:R-:W-:Y:S01]  /*3d30*/  UMOV UR10, URZ ;  /* 0x000000ff000a7c82 */ /* 0x000fe20008000000 */
[----:B---3--:R-:W-:Y:S01]  /*3d40*/  ULEA UR13, UR4, UR13, 0x18 ;  /* 0x0000000d040d7291 */ /* 0x008fe2000f8ec0ff */
[----:B------:R-:W-:Y:S01]  /*3d50*/  UMOV UR20, 0x0 ;  /* 0x0000000000147882 */ /* 0x000fe20000000000 */
[----:B------:R-:W-:-:S02]  /*3d60*/  UMOV UR21, 0x44004a0 ;  /* 0x044004a000157882 */ /* 0x000fc40000000000 */
[----:B------:R-:W-:Y:S02]  /*3d70*/  UIADD3 UR6, UPT, UPT, UR13, 0x6600, URZ ;  /* 0x000066000d067890 */ /* 0x000fe4000fffe0ff */
[----:B------:R-:W-:Y:S02]  /*3d80*/  UIADD3 UR7, UPT, UPT, UR13, 0x10600, URZ ;  /* 0x000106000d077890 */ /* 0x000fe4000fffe0ff */
[----:B----4-:R-:W-:Y:S01]  /*3d90*/  UIADD3 UR5, UPT, UPT, UR5, 0x1f, URZ ;  /* 0x0000001f05057890 */ /* 0x010fe2000fffe0ff */
[----:B--2---:R-:W2:Y:S01]  /*3da0*/  LDS R0, [UR13+0x240] ;  /* 0x0002400dff007984 */ /* 0x004ea20008000800 */
[----:B------:R-:W-:Y:S02]  /*3db0*/  USHF.R.U32.HI UR6, URZ, 0x4, UR6 ;  /* 0x00000004ff067899 */ /* 0x000fe40008011606 */
[----:B------:R-:W-:Y:S02]  /*3dc0*/  USHF.R.S32.HI UR4, URZ, 0x1f, UR5 ;  /* 0x0000001fff047899 */ /* 0x000fe40008011405 */
[----:B------:R-:W-:-:S02]  /*3dd0*/  ULOP3.LUT UR6, UR6, 0x3fff, URZ, 0xc0, !UPT ;  /* 0x00003fff06067892 */ /* 0x000fc4000f8ec0ff */
[----:B------:R-:W-:Y:S02]  /*3de0*/  ULEA.HI UR4, UR4, UR5, URZ, 0x5 ;  /* 0x0000000504047291 */ /* 0x000fe4000f8f28ff */
[----:B------:R-:W-:Y:S02]  /*3df0*/  USHF.R.U32.HI UR5, URZ, 0x4, UR7 ;  /* 0x00000004ff057899 */ /* 0x000fe40008011607 */
[----:B------:R-:W-:Y:S02]  /*3e00*/  USHF.R.S32.HI UR22, URZ, 0x5, UR4 ;  /* 0x00000005ff167899 */ /* 0x000fe40008011404 */
[----:B------:R-:W-:Y:S02]  /*3e10*/  ULOP3.LUT UR5, UR5, 0x3fff, URZ, 0xc0, !UPT ;  /* 0x00003fff05057892 */ /* 0x000fe4000f8ec0ff */
[----:B------:R-:W-:Y:S02]  /*3e20*/  UISETP.LT.AND UP0, UPT, UR22, 0x1, UPT ;  /* 0x000000011600788c */ /* 0x000fe4000bf01270 */
[----:B------:R-:W-:-:S02]  /*3e30*/  ULOP3.LUT UR16, UR6, 0x10000, URZ, 0xfc, !UPT ;  /* 0x0001000006107892 */ /* 0x000fc4000f8efcff */
[----:B------:R-:W-:Y:S02]  /*3e40*/  USEL UR23, UR22, 0x1, !UP0 ;  /* 0x0000000116177887 */ /* 0x000fe4000c000000 */
[----:B------:R-:W-:Y:S02]  /*3e50*/  ULOP3.LUT UR17, UR5, 0x10000, URZ, 0xfc, !UPT ;  /* 0x0001000005117892 */ /* 0x000fe4000f8efcff */
[----:B------:R-:W-:Y:S02]  /*3e60*/  UIADD3 UR23, UPT, UPT, -UR23, URZ, URZ ;  /* 0x000000ff17177290 */ /* 0x000fe4000fffe1ff */
[----:B-1----:R-:W-:Y:S01]  /*3e70*/  UISETP.GE.AND UP4, UPT, UR8, 0x1, UPT ;  /* 0x000000010800788c */ /* 0x002fe2000bf86270 */
[----:B--2---:R-:W-:-:S15]  /*3e80*/  R2UR UR24, R0 ;  /* 0x00000000001872ca */ /* 0x004fde00000e0000 */
.L_x_83:
[----:B------:R-:W-:Y:S02]  /*3e90*/  LEA R0, R10, UR13, 0x3 ;  /* 0x0000000d0a007c11 */ /* 0x000fe4000f8e18ff */
[----:B------:R-:W-:Y:S02]  /*3ea0*/  SHF.L.U32 R2, R9, 0x1f, RZ ;  /* 0x0000001f09027819 */ /* 0x000fe400000006ff */
[----:B------:R-:W-:Y:S01]  /*3eb0*/  PLOP3.LUT P0, PT, PT, PT, UP4, 0x80, 0x8 ;  /* 0x000000000008781c */ /* 0x000fe20003f0f048 */
[----:B------:R-:W-:Y:S01]  /*3ec0*/  VIADD R3, R0, 0x1a0 ;  /* 0x000001a000037836 */ /* 0x000fe20000000000 */
[----:B-1----:R-:W1:Y:S02]  /*3ed0*/  SYNCS.PHASECHK.TRANS64.TRYWAIT P1, [R0+URZ+0x190], R2 ;  /* 0x00019002000075a7 */ /* 0x002e6400080211ff */
[----:B-1-3--:R-:W-:Y:S09]  /*3ee0*/  @!P1 BRA `(.L_x_77) ;  /* 0x0000006c00489947 */ /* 0x00aff20003800000 */
.L_x_196:
[----:B------:R-:W-:Y:S01]  /*3ef0*/  LEA R4, R10, UR13, 0x4 ;  /* 0x0000000d0a047c11 */ /* 0x000fe2000f8e20ff */
[----:B------:R-:W-:Y:S01]  /*3f00*/  @UP4 ULEA UR4, UR10, UR13, 0x3 ;  /* 0x0000000d0a044291 */ /* 0x000fe2000f8e18ff */
[----:B------:R-:W-:Y:S01]  /*3f10*/  PLOP3.LUT P2, PT, PT, PT, PT, 0x80, 0x8 ;  /* 0x000000000008781c */ /* 0x000fe20003f4f070 */
[----:B------:R-:W-:Y:S01]  /*3f20*/  ULEA UR19, UR18, UR13, 0x3 ;  /* 0x0000000d12137291 */ /* 0x000fe2000f8e18ff */
[----:B------:R-:W-:Y:S02]  /*3f30*/  PRMT R3, RZ, 0x654, R3 ;  /* 0x00000654ff037816 */ /* 0x000fe40000000003 */
[----:B------:R-:W2:Y:S01]  /*3f40*/  LDS.128 R4, [R4+0x220] ;  /* 0x0002200004047984 */ /* 0x000ea20000000c00 */
[----:B-1----:R-:W-:Y:S02]  /*3f50*/  @P0 SHF.L.U32 R2, R8, 0x1f, RZ ;  /* 0x0000001f08020819 */ /* 0x002fe400000006ff */
[----:B------:R-:W-:Y:S01]  /*3f60*/  SHF.L.U32 R0, R11, 0x1f, RZ ;  /* 0x0000001f0b007819 */ /* 0x000fe200000006ff */
[----:B------:R-:W-:Y:S01]  /*3f70*/  @!PT LDS RZ, [RZ] ;  /* 0x00000000fffff984 */ /* 0x000fe20000000800 */
[----:B------:R-:W-:Y:S01]  /*3f80*/  @!PT LDS RZ, [RZ] ;  /* 0x00000000fffff984 */ /* 0x000fe20000000800 */
[----:B------:R-:W-:Y:S01]  /*3f90*/  @!PT LDS RZ, [RZ] ;  /* 0x00000000fffff984 */ /* 0x000fe20000000800 */
[----:B------:R-:W-:Y:S01]  /*3fa0*/  @!PT LDS RZ, [RZ] ;  /* 0x00000000fffff984 */ /* 0x000fe20000000800 */
[----:B------:R1:W-:Y:S06]  /*3fb0*/  MEMBAR.ALL.CTA ;  /* 0x0000000000007992 */ /* 0x0003ec0000008000 */
[----:B-1----:R-:W1:Y:S02]  /*3fc0*/  FENCE.VIEW.ASYNC.S ;  /* 0x00000000000073c6 */ /* 0x002e640000000000 */
[----:B-1----:R1:W-:Y:S01]  /*3fd0*/  SYNCS.ARRIVE.TRANS64.RED.A1T0 RZ, [R3+URZ], RZ ;  /* 0x000000ff03ff79a7 */ /* 0x0023e200081004ff */
[----:B------:R1:W3:Y:S01]  /*3fe0*/  @P0 SYNCS.PHASECHK.TRANS64.TRYWAIT P2, [UR4], R2 ;  /* 0x00000002ff0005a7 */ /* 0x0002e20008041104 */
[----:B--2---:R-:W-:Y:S01]  /*3ff0*/  LOP3.LUT P1, RZ, R6, 0x1, RZ, 0xc0, !PT ;  /* 0x0000000106ff7812 */ /* 0x004fe2000782c0ff */
[----:B------:R-:W2:Y:S02]  /*4000*/  SYNCS.PHASECHK.TRANS64.TRYWAIT P0, [UR19+0x1d0], R0 ;  /* 0x0001d000ff0075a7 */ /* 0x000ea40008001113 */
[----:B-123--:R-:W-:Y:S10]  /*4010*/  @!P0 BRA `(.L_x_78) ;  /* 0x0000006c00108947 */ /* 0x00eff40003800000 */
.L_x_198:
[----:B------:R-:W-:Y:S01]  /*4020*/  IADD3 R10, PT, PT, R10, 0x1, RZ ;  /* 0x000000010a0a7810 */ /* 0x000fe20007ffe0ff */
[----:B------:R-:W-:Y:S06]  /*4030*/  BRA.U !UP4, `(.L_x_79) ;  /* 0x000000010ca07547 */ /* 0x000fec000b800000 */
[----:B------:R-:W-:Y:S02]  /*4040*/  ULEA.HI UR4, UR18, UR18, URZ, 0x1 ;  /* 0x0000001212047291 */ /* 0x000fe4000f8f08ff */
[----:B------:R-:W-:Y:S02]  /*4050*/  UPLOP3.LUT UP2, UPT, UPT, UPT, UPT, 0x40, 0x4 ;  /* 0x000000000004789c */ /* 0x000fe40003f4e870 */
[----:B------:R-:W-:Y:S02]  /*4060*/  USHF.L.U32 UR5, UR4, 0x7, URZ ;  /* 0x0000000704057899 */ /* 0x000fe400080006ff */
[----:B------:R-:W-:Y:S02]  /*4070*/  ULOP3.LUT UR14, UR4, 0xffe, URZ, 0xc0, !UPT ;  /* 0x00000ffe040e7892 */ /* 0x000fe4000f8ec0ff */
[----:B------:R-:W-:Y:S02]  /*4080*/  ULOP3.LUT UR4, UR5, 0xffffff00, URZ, 0xc0, !UPT ;  /* 0xffffff0005047892 */ /* 0x000fe4000f8ec0ff */
[----:B------:R-:W-:-:S02]  /*4090*/  UIADD3 UR14, UPT, UPT, -UR14, UR18, URZ ;  /* 0x000000120e0e7290 */ /* 0x000fc4000fffe1ff */
[----:B------:R-:W-:Y:S01]  /*40a0*/  UIADD3 UR4, UPT, UPT, UR24, UR4, URZ ;  /* 0x0000000418047290 */ /* 0x000fe2000fffe0ff */
[----:B------:R-:W-:Y:S01]  /*40b0*/  UMOV UR12, UR23 ;  /* 0x00000017000c7c82 */ /* 0x000fe20008000000 */
[----:B------:R-:W-:Y:S02]  /*40c0*/  UMOV UR11, UR22 ;  /* 0x00000016000b7c82 */ /* 0x000fe40008000000 */
[----:B------:R-:W-:Y:S01]  /*40d0*/  ULEA UR14, UR14, UR4, 0x14 ;  /* 0x000000040e0e7291 */ /* 0x000fe2000f8ea0ff */
[----:B------:R-:W-:-:S11]  /*40e0*/  UMOV UR5, UR10 ;  /* 0x0000000a00057c82 */ /* 0x000fd60008000000 */
.L_x_82:
[----:B------:R-:W-:Y:S02]  /*40f0*/  UIADD3 UR12, UPT, UPT, UR12, 0x1, URZ ;  /* 0x000000010c0c7890 */ /* 0x000fe4000fffe0ff */
[----:B--2---:R-:W-:Y:S02]  /*4100*/  ULEA UR6, UR5, UR13, 0x3 ;  /* 0x0000000d05067291 */ /* 0x004fe4000f8e18ff */
[----:B------:R-:W-:Y:S01]  /*4110*/  UISETP.NE.AND UP3, UPT, UR12, URZ, UPT ;  /* 0x000000ff0c00728c */ /* 0x000fe2000bf65270 */
[----:B---3--:R-:W-:Y:S10]  /*4120*/  @P2 BRA `(.L_x_80) ;  /* 0x00000000000c2947 */ /* 0x008ff40003800000 */
[----:B-1----:R-:W-:Y:S04]  /*4130*/  SHF.L.U32 R2, R8, 0x1f, RZ ;  /* 0x0000001f08027819 */ /* 0x002fe800000006ff */
[----:B------:R-:W1:Y:S02]  /*4140*/  SYNCS.PHASECHK.TRANS64.TRYWAIT P0, [UR6], R2 ;  /* 0x00000002ff0075a7 */ /* 0x000e640008001106 */
[----:B-1----:R-:W-:Y:S05]  /*4150*/  @!P0 BRA `(.L_x_81) ;  /* 0x0000006800d88947 */ /* 0x002fea0003800000 */
.L_x_80:
[----:B------:R-:W-:Y:S01]  /*4160*/  UISETP.NE.AND UP0, UPT, UR11, 0x1, UPT ;  /* 0x000000010b00788c */ /* 0x000fe2000bf05270 */
[----:B------:R-:W-:Y:S01]  /*4170*/  PLOP3.LUT P2, PT, PT, PT, PT, 0x80, 0x8 ;  /* 0x000000000008781c */ /* 0x000fe20003f4f070 */
[----:B------:R-:W-:Y:S02]  /*4180*/  UIADD3 UR4, UPT, UPT, UR5, 0x1, URZ ;  /* 0x0000000105047890 */ /* 0x000fe4000fffe0ff */
[----:B------:R-:W-:Y:S02]  /*4190*/  ULEA UR8, UR5, UR17, 0x9 ;  /* 0x0000001105087291 */ /* 0x000fe4000f8e48ff */
[----:B------:R-:W-:Y:S01]  /*41a0*/  UISETP.NE.AND UP1, UPT, UR4, 0x14, UPT ;  /* 0x000000140400788c */ /* 0x000fe2000bf25270 */
[----:B------:R-:W-:Y:S01]  /*41b0*/  PLOP3.LUT P0, PT, PT, PT, UP0, 0x80, 0x8 ;  /* 0x000000000008781c */ /* 0x000fe20003f0f008 */
[----:B------:R-:W-:Y:S02]  /*41c0*/  UIADD3 UR11, UPT, UPT, UR11, -0x1, URZ ;  /* 0xffffffff0b0b7890 */ /* 0x000fe4000fffe0ff */
[----:B------:R-:W-:Y:S02]  /*41d0*/  USEL UR7, URZ, 0x1, UP1 ;  /* 0x00000001ff077887 */ /* 0x000fe40008800000 */
[----:B------:R-:W-:Y:S01]  /*41e0*/  USEL UR10, UR4, URZ, UP1 ;  /* 0x000000ff040a7287 */ /* 0x000fe20008800000 */
[----:B------:R-:W-:Y:S03]  /*41f0*/  UMOV UR9, 0xc0004010 ;  /* 0xc000401000097882 */ /* 0x000fe60000000000 */
[----:B------:R-:W-:Y:S01]  /*4200*/  @UP0 ULEA UR4, UR10, UR13, 0x3 ;  /* 0x0000000d0a040291 */ /* 0x000fe2000f8e18ff */
[----:B------:R-:W-:Y:S01]  /*4210*/  LOP3.LUT R8, R8, UR7, RZ, 0x3c, !PT ;  /* 0x0000000708087c12 */ /* 0x000fe2000f8e3cff */
[----:B------:R-:W-:Y:S03]  /*4220*/  UMOV UR7, 0xc0004010 ;  /* 0xc000401000077882 */ /* 0x000fe60000000000 */
[----:B-1----:R-:W-:Y:S04]  /*4230*/  @P0 SHF.L.U32 R0, R8, 0x1f, RZ ;  /* 0x0000001f08000819 */ /* 0x002fe800000006ff */
[----:B------:R2:W3:Y:S01]  /*4240*/  @P0 SYNCS.PHASECHK.TRANS64.TRYWAIT P2, [UR4], R0 ;  /* 0x00000000ff0005a7 */ /* 0x0004e20008041104 */
[----:B------:R-:W-:Y:S02]  /*4250*/  UIADD3 UR4, UPT, UPT, UR6, 0xa0, URZ ;  /* 0x000000a006047890 */ /* 0x000fe4000fffe0ff */
[----:B------:R-:W-:Y:S03]  /*4260*/  ULEA UR6, UR5, UR16, 0x7 ;  /* 0x0000001005067291 */ /* 0x000fe6000f8e38ff */
[----:B------:R-:W-:Y:S06]  /*4270*/  UMOV UR5, UR10 ;  /* 0x0000000a00057c82 */ /* 0x000fec0008000000 */
[----:B------:R2:W-:Y:S01]  /*4280*/  UTCIMMA gdesc[UR6], gdesc[UR8], tmem[UR14], tmem[UR20], idesc[UR21], UP2 ;  /* 0x00ff1408060075ea */ /* 0x0005e2000900010e */
[----:B------:R-:W-:Y:S01]  /*4290*/  UPLOP3.LUT UP2, UPT, UPT, UPT, UPT, 0x80, 0x8 ;  /* 0x000000000008789c */ /* 0x000fe20003f4f070 */
[----:B------:R2:W-:Y:S01]  /*42a0*/  UTCBAR.MULTICAST [UR4], URZ, UR15 ;  /* 0x000000ff040073e9 */ /* 0x0005e2000800080f */
[----:B------:R-:W-:Y:S09]  /*42b0*/  BRA.U UP3, `(.L_x_82) ;  /* 0xfffffffd038c7547 */ /* 0x000ff2000b83ffff */
.L_x_79:
[----:B--2---:R-:W-:Y:S01]  /*42c0*/  UIADD3 UR4, UPT, UPT, UR18, 0x1, URZ ;  /* 0x0000000112047890 */ /* 0x004fe2000fffe0ff */
[C---:B------:R-:W-:Y:S01]  /*42d0*/  ISETP.NE.AND P0, PT, R10.reuse, 0x2, PT ;  /* 0x000000020a00780c */ /* 0x040fe20003f05270 */
[----:B------:R-:W-:Y:S02]  /*42e0*/  UIADD3 UR5, UPT, UPT, UR19, 0x1b0, URZ ;  /* 0x000001b013057890 */ /* 0x000fe4000fffe0ff */
[----:B------:R-:W-:Y:S01]  /*42f0*/  UISETP.NE.AND UP0, UPT, UR4, 0x4, UPT ;  /* 0x000000040400788c */ /* 0x000fe2000bf05270 */
[----:B-1----:R-:W-:Y:S02]  /*4300*/  SEL R0, RZ, 0x1, P0 ;  /* 0x00000001ff007807 */ /* 0x002fe40000000000 */
[----:B------:R-:W-:Y:S01]  /*4310*/  SEL R10, R10, RZ, P0 ;  /* 0x000000ff0a0a7207 */ /* 0x000fe20000000000 */
[----:B------:R-:W-:Y:S01]  /*4320*/  USEL UR6, URZ, 0x1, UP0 ;  /* 0x00000001ff067887 */ /* 0x000fe20008000000 */
[----:B------:R-:W-:Y:S01]  /*4330*/  LOP3.LUT R9, R9, R0, RZ, 0x3c, !PT ;  /* 0x0000000009097212 */ /* 0x000fe200078e3cff */
[----:B------:R-:W-:Y:S01]  /*4340*/  USEL UR18, UR4, URZ, UP0 ;  /* 0x000000ff04127287 */ /* 0x000fe20008000000 */
[----:B------:R1:W-:Y:S03]  /*4350*/  UTCBAR [UR5], URZ ;  /* 0x000000ff050073e9 */ /* 0x0003e600080000ff */
[----:B------:R-:W-:Y:S01]  /*4360*/  LOP3.LUT R11, R11, UR6, RZ, 0x3c, !PT ;  /* 0x000000060b0b7c12 */ /* 0x000fe2000f8e3cff */
[----:B------:R-:W-:Y:S07]  /*4370*/  @P1 BRA `(.L_x_83) ;  /* 0xfffffff800c41947 */ /* 0x000fee000383ffff */
[----:B------:R-:W2:Y:S01]  /*4380*/  S2UR UR8, SR_CgaCtaId ;  /* 0x00000000000879c3 */ /* 0x000ea20000008800 */
[----:B------:R-:W-:Y:S01]  /*4390*/  ELECT P0, URZ, PT ;  /* 0x0000000000ff782f */ /* 0x000fe20003800000 */
[----:B------:R-:W-:Y:S01]  /*43a0*/  IMAD.MOV.U32 R0, RZ, RZ, 0x1 ;  /* 0x00000001ff007424 */ /* 0x000fe200078e00ff */
[----:B------:R-:W-:Y:S01]  /*43b0*/  UIADD3 UR13, UPT, UPT, UR13, 0x1d0, URZ ;  /* 0x000001d00d0d7890 */ /* 0x000fe2000fffe0ff */
[----:B------:R-:W-:Y:S01]  /*43c0*/  SHF.L.U32 R2, R11, 0x1f, RZ ;  /* 0x0000001f0b027819 */ /* 0x000fe200000006ff */
[----:B------:R-:W-:-:S03]  /*43d0*/  UMOV UR4, 0x40 ;  /* 0x0000004000047882 */ /* 0x000fc60000000000 */
[----:B------:R-:W-:Y:S01]  /*43e0*/  UVIRTCOUNT.DEALLOC.SMPOOL 0x80 ;  /* 0x000000800000784c */ /* 0x000fe20000000000 */
[----:B--2---:R-:W-:Y:S02]  /*43f0*/  ULEA UR8, UR8, UR4, 0x18 ;  /* 0x0000000408087291 */ /* 0x004fe4000f8ec0ff */
[----:B------:R-:W-:-:S07]  /*4400*/  ULEA UR4, UR18, UR13, 0x3 ;  /* 0x0000000d12047291 */ /* 0x000fce000f8e18ff */
[----:B------:R2:W-:Y:S02]  /*4410*/  @P0 STS.U8 [UR8+0x1c], R0 ;  /* 0x00001c00ff000988 */ /* 0x0005e40008000008 */
[----:B------:R-:W4:Y:S02]  /*4420*/  SYNCS.PHASECHK.TRANS64.TRYWAIT P0, [UR4], R2 ;  /* 0x00000002ff0075a7 */ /* 0x000f240008001104 */
[----:B--2-4-:R-:W-:Y:S05]  /*4430*/  @!P0 BRA `(.L_x_84) ;  /* 0x0000006800388947 */ /* 0x014fea0003800000 */
.L_x_201:
[----:B------:R-:W-:-:S04]  /*4440*/  UIADD3 UR4, UPT, UPT, UR18, 0x1, URZ ;  /* 0x0000000112047890 */ /* 0x000fc8000fffe0ff */
[----:B------:R-:W-:-:S04]  /*4450*/  UISETP.NE.AND UP0, UPT, UR4, 0x4, UPT ;  /* 0x000000040400788c */ /* 0x000fc8000bf05270 */
[----:B------:R-:W-:Y:S02]  /*4460*/  USEL UR6, URZ, 0x1, UP0 ;  /* 0x00000001ff067887 */ /* 0x000fe40008000000 */
[----:B------:R-:W-:-:S04]  /*4470*/  USEL UR4, UR4, URZ, UP0 ;  /* 0x000000ff04047287 */ /* 0x000fc80008000000 */
[----:B-1----:R-:W-:Y:S01]  /*4480*/  ULEA UR5, UR4, UR13, 0x3 ;  /* 0x0000000d04057291 */ /* 0x002fe2000f8e18ff */
[----:B--2---:R-:W-:-:S04]  /*4490*/  LOP3.LUT R2, R11, UR6, RZ, 0x3c, !PT ;  /* 0x000000060b027c12 */ /* 0x004fc8000f8e3cff */
[----:B------:R-:W-:-:S04]  /*44a0*/  SHF.L.U32 R3, R2, 0x1f, RZ ;  /* 0x0000001f02037819 */ /* 0x000fc800000006ff */
[----:B------:R-:W1:Y:S02]  /*44b0*/  SYNCS.PHASECHK.TRANS64.TRYWAIT P0, [UR5], R3 ;  /* 0x00000003ff0075a7 */ /* 0x000e640008001105 */
[----:B-1----:R-:W-:Y:S05]  /*44c0*/  @!P0 BRA `(.L_x_85) ;  /* 0x00000068002c8947 */ /* 0x002fea0003800000 */
.L_x_203:
        /* <DEDUP_REMOVED lines=9> */
.L_x_205:
[----:B------:R-:W-:-:S04]  /*4560*/  UIADD3 UR4, UPT, UPT, UR4, 0x1, URZ ;  /* 0x0000000104047890 */ /* 0x000fc8000fffe0ff */
[----:B------:R-:W-:-:S04]  /*4570*/  UISETP.NE.AND UP0, UPT, UR4, 0x4, UPT ;  /* 0x000000040400788c */ /* 0x000fc8000bf05270 */
[----:B------:R-:W-:Y:S02]  /*4580*/  USEL UR5, URZ, 0x1, UP0 ;  /* 0x00000001ff057887 */ /* 0x000fe40008000000 */
[----:B------:R-:W-:-:S04]  /*4590*/  USEL UR4, UR4, URZ, UP0 ;  /* 0x000000ff04047287 */ /* 0x000fc80008000000 */
[----:B------:R-:W-:Y:S01]  /*45a0*/  ULEA UR4, UR4, UR13, 0x3 ;  /* 0x0000000d04047291 */ /* 0x000fe2000f8e18ff */
[----:B------:R-:W-:-:S04]  /*45b0*/  LOP3.LUT R2, R2, UR5, RZ, 0x3c, !PT ;  /* 0x0000000502027c12 */ /* 0x000fc8000f8e3cff */
[----:B------:R-:W-:-:S04]  /*45c0*/  SHF.L.U32 R2, R2, 0x1f, RZ ;  /* 0x0000001f02027819 */ /* 0x000fc800000006ff */
[----:B------:R-:W2:Y:S02]  /*45d0*/  SYNCS.PHASECHK.TRANS64.TRYWAIT P0, [UR4], R2 ;  /* 0x00000002ff0075a7 */ /* 0x000ea40008001104 */
[----:B--2---:R-:W-:Y:S05]  /*45e0*/  @!P0 BRA `(.L_x_87) ;  /* 0x0000006800148947 */ /* 0x004fea0003800000 */
.L_x_207:
[----:B------:R-:W-:Y:S01]  /*45f0*/  NOP ;  /* 0x0000000000007918 */ /* 0x000fe20000000000 */
[----:B-1----:R-:W1:Y:S01]  /*4600*/  LDS R0, [UR8+0x14] ;  /* 0x00001408ff007984 */ /* 0x002e620008000800 */
[----:B------:R-:W-:Y:S01]  /*4610*/  ULOP3.LUT UR4, UR24, 0xffff, URZ, 0xc0, !UPT ;  /* 0x0000ffff18047892 */ /* 0x000fe2000f8ec0ff */
[----:B------:R-:W-:Y:S01]  /*4620*/  UMOV UR5, 0xffff ;  /* 0x0000ffff00057882 */ /* 0x000fe20000000000 */
[----:B------:R-:W-:Y:S02]  /*4630*/  UMOV UR6, 0x1 ;  /* 0x0000000100067882 */ /* 0x000fe40000000000 */
[----:B------:R-:W-:-:S04]  /*4640*/  USHF.R.U32.HI UR4, URZ, 0x5, UR4 ;  /* 0x00000005ff047899 */ /* 0x000fc80008011604 */
[----:B------:R-:W-:Y:S02]  /*4650*/  USHF.L.U32 UR5, UR5, UR4, URZ ;  /* 0x0000000405057299 */ /* 0x000fe400080006ff */
[----:B------:R-:W-:-:S04]  /*4660*/  USHF.L.U32 UR4, UR6, UR4, URZ ;  /* 0x0000000406047299 */ /* 0x000fc800080006ff */
[----:B-1----:R-:W-:-:S04]  /*4670*/  LOP3.LUT R0, R0, UR5, RZ, 0xc0, !PT ;  /* 0x0000000500007c12 */ /* 0x002fc8000f8ec0ff */
[----:B------:R-:W-:-:S13]  /*4680*/  ISETP.NE.AND P0, PT, R0, UR5, PT ;  /* 0x0000000500007c0c */ /* 0x000fda000bf05270 */
[----:B------:R-:W-:Y:S05]  /*4690*/  @P0 BRA `(.L_x_88) ;  /* 0x0000000000580947 */ /* 0x000fea0003800000 */
[----:B------:R-:W1:Y:S02]  /*46a0*/  LDS R0, [UR8+0x18] ;  /* 0x00001808ff007984 */ /* 0x000e640008000800 */
[----:B-1----:R-:W-:-:S04]  /*46b0*/  LOP3.LUT R0, R0, UR4, RZ, 0xc0, !PT ;  /* 0x0000000400007c12 */ /* 0x002fc8000f8ec0ff */
[----:B------:R-:W-:-:S13]  /*46c0*/  ISETP.NE.AND P0, PT, R0, UR4, PT ;  /* 0x0000000400007c0c */ /* 0x000fda000bf05270 */
[----:B------:R-:W-:Y:S05]  /*46d0*/  @P0 BRA `(.L_x_89) ;  /* 0x00000000003c0947 */ /* 0x000fea0003800000 */
[----:B------:R-:W1:Y:S01]  /*46e0*/  S2R R2, SR_LANEID ;  /* 0x0000000000027919 */ /* 0x000e620000000000 */
[----:B------:R-:W-:-:S06]  /*46f0*/  ULOP3.LUT UR5, URZ, UR5, URZ, 0x33, !UPT ;  /* 0x00000005ff057292 */ /* 0x000fcc000f8e33ff */
[----:B------:R-:W-:-:S04]  /*4700*/  IMAD.U32 R0, RZ, RZ, UR5 ;  /* 0x00000005ff007e24 */ /* 0x000fc8000f8e00ff */
[----:B------:R2:W4:Y:S02]  /*4710*/  REDUX UR7, R0 ;  /* 0x00000000000773c4 */ /* 0x0005240000000000 */
[----:B------:R1:W-:Y:S01]  /*4720*/  UTCATOMSWS.AND URZ, UR5 ;  /* 0x0000000500ff79e3 */ /* 0x0003e20008000000 */
[----:B--2---:R-:W-:Y:S01]  /*4730*/  LOP3.LUT R0, RZ, UR4, RZ, 0x33, !PT ;  /* 0x00000004ff007c12 */ /* 0x004fe2000f8e33ff */
[----:B------:R-:W-:Y:S02]  /*4740*/  VOTEU.ANY UR4, UPT, PT ;  /* 0x0000000000047886 */ /* 0x000fe400038e0100 */
[----:B------:R-:W-:Y:S02]  /*4750*/  UFLO.U32 UR4, UR4 ;  /* 0x00000004000472bd */ /* 0x000fe400080e0000 */
[----:B------:R-:W2:Y:S04]  /*4760*/  REDUX UR6, R0 ;  /* 0x00000000000673c4 */ /* 0x000ea80000000000 */
[----:B-1----:R-:W-:-:S02]  /*4770*/  ISETP.EQ.U32.AND P0, PT, R2, UR4, PT ;  /* 0x0000000402007c0c */ /* 0x002fc4000bf02070 */
[----:B----4-:R-:W-:-:S11]  /*4780*/  MOV R2, UR7 ;  /* 0x0000000700027c02 */ /* 0x010fd60008000f00 */
[----:B------:R1:W-:Y:S01]  /*4790*/  @P0 ATOMS.AND RZ, [UR8+0x14], R2 ;  /* 0x00001402ffff098c */ /* 0x0003e2000a800008 */
[----:B--2---:R-:W-:-:S05]  /*47a0*/  IMAD.U32 R0, RZ, RZ, UR6 ;  /* 0x00000006ff007e24 */ /* 0x004fca000f8e00ff */
[----:B------:R1:W-:Y:S01]  /*47b0*/  @P0 ATOMS.AND RZ, [UR8+0x18], R0 ;  /* 0x00001800ffff098c */ /* 0x0003e2000a800008 */
[----:B------:R-:W-:Y:S05]  /*47c0*/  BRA `(.L_x_90) ;  /* 0x0000000000147947 */ /* 0x000fea0003800000 */
.L_x_89:
[----:B------:R-:W-:Y:S02]  /*47d0*/  MOV R2, 0x47f0 ;  /* 0x000047f000027802 */ /* 0x000fe40000000f00 */
[----:B---3-5:R-:W-:Y:S05]  /*47e0*/  CALL.REL.NOINC `($__internal_0_$__cuda_sm10x_tcgen05_guardrail_trap_col_being_dealloced_not_returned_by_alloc) ;  /* 0x0000006800f87944 */ /* 0x028fea0003c00000 */
[----:B------:R-:W-:Y:S05]  /*47f0*/  BRA `(.L_x_90) ;  /* 0x0000000000087947 */ /* 0x000fea0003800000 */
.L_x_88:
[----:B------:R-:W-:Y:S02]  /*4800*/  MOV R2, 0x4820 ;  /* 0x0000482000027802 */ /* 0x000fe40000000f00 */
[----:B---3-5:R-:W-:Y:S05]  /*4810*/  CALL.REL.NOINC `($__internal_2_$__cuda_sm10x_tcgen05_guardrail_trap_unallocated_columns_being_dealloced) ;  /* 0x0000006c00047944 */ /* 0x028fea0003c00000 */
.L_x_90:
[----:B------:R-:W-:Y:S01]  /*4820*/  NOP ;  /* 0x0000000000007918 */ /* 0x000fe20000000000 */
[----:B------:R-:W-:Y:S05]  /*4830*/  EXIT ;  /* 0x000000000000794d */ /* 0x000fea0003800000 */
.L_x_72:
[----:B------:R-:W-:-:S09]  /*4840*/  UISETP.NE.OR UP0, UPT, UR18, 0x3, !UP3 ;  /* 0x000000031200788c */ /* 0x000fd2000df05670 */
[----:B------:R-:W-:Y:S05]  /*4850*/  BRA.U UP0, `(.L_x_91) ;  /* 0x0000001100847547 */ /* 0x000fea000b800000 */
[----:B------:R-:W2:Y:S01]  /*4860*/  LDCU.64 UR4, c[0x0][0x888] ;  /* 0x00011100ff0477ac */ /* 0x000ea20008000a00 */
[----:B------:R-:W3:Y:S01]  /*4870*/  LDC.64 R12, c[0x0][0x348] ;  /* 0x0000d200ff0c7b82 */ /* 0x000ee20000000a00 */
[----:B------:R-:W-:Y:S02]  /*4880*/  HFMA2 R9, -RZ, RZ, 0, 0 ;  /* 0x00000000ff097431 */ /* 0x000fe400000001ff */
[----:B------:R-:W-:Y:S01]  /*4890*/  IMAD.MOV.U32 R11, RZ, RZ, 0x1 ;  /* 0x00000001ff0b7424 */ /* 0x000fe200078e00ff */
[----:B------:R-:W4:Y:S01]  /*48a0*/  LDCU UR40, c[0x0][0x370] ;  /* 0x00006e00ff2877ac */ /* 0x000f220008000800 */
[----:B------:R-:W-:Y:S01]  /*48b0*/  IMAD.MOV.U32 R10, RZ, RZ, RZ ;  /* 0x000000ffff0a7224 */ /* 0x000fe200078e00ff */
[----:B------:R-:W-:Y:S01]  /*48c0*/  MOV R3, 0x1000 ;  /* 0x0000100000037802 */ /* 0x000fe20000000f00 */
[----:B------:R-:W4:Y:S01]  /*48d0*/  LDCU.128 UR48, c[0x0][0xb10] ;  /* 0x00016200ff3077ac */ /* 0x000f220008000c00 */
[----:B------:R-:W1:Y:S01]  /*48e0*/  LDCU UR37, c[0x0][0x374] ;  /* 0x00006e80ff2577ac */ /* 0x000e620008000800 */
[----:B------:R-:W1:Y:S01]  /*48f0*/  LDCU.64 UR38, c[0x0][0x890] ;  /* 0x00011200ff2677ac */ /* 0x000e620008000a00 */
[----:B------:R-:W1:Y:S01]  /*4900*/  LDCU UR15, c[0x0][0xb0c] ;  /* 0x00016180ff0f77ac */ /* 0x000e620008000800 */
[----:B--2---:R-:W-:Y:S01]  /*4910*/  UISETP.NE.U32.AND UP0, UPT, UR4, URZ, UPT ;  /* 0x000000ff0400728c */ /* 0x004fe2000bf05070 */
[----:B------:R-:W2:Y:S01]  /*4920*/  LDCU UR47, c[0x0][0xb20] ;  /* 0x00016400ff2f77ac */ /* 0x000ea20008000800 */
[----:B------:R-:W2:Y:S01]  /*4930*/  LDCU UR4, c[0x0][0xb30] ;  /* 0x00016600ff0477ac */ /* 0x000ea20008000800 */
[----:B------:R-:W-:Y:S01]  /*4940*/  UMOV UR21, 0x400 ;  /* 0x0000040000157882 */ /* 0x000fe20000000000 */
[----:B----4-:R-:W-:-:S02]  /*4950*/  UIMAD.WIDE.U32 UR6, UR40, UR48, URZ ;  /* 0x00000030280672a5 */ /* 0x010fc4000f8e00ff */
[----:B-1----:R-:W-:Y:S02]  /*4960*/  UIMAD.WIDE.U32 UR8, UR37, UR51, URZ ;  /* 0x00000033250872a5 */ /* 0x002fe4000f8e00ff */
[----:B------:R-:W-:Y:S02]  /*4970*/  ULEA UR21, UR45, UR21, 0x18 ;  /* 0x000000152d157291 */ /* 0x000fe4000f8ec0ff */
[----:B------:R-:W-:Y:S02]  /*4980*/  UISETP.NE.U32.AND UP6, UPT, UR38, URZ, UPT ;  /* 0x000000ff2600728c */ /* 0x000fe4000bfc5070 */
[----:B------:R-:W-:Y:S02]  /*4990*/  UIADD3 UR43, UPT, UPT, UR21, 0x158, URZ ;  /* 0x00000158152b7890 */ /* 0x000fe4000fffe0ff */
[----:B------:R-:W-:Y:S02]  /*49a0*/  UISETP.NE.AND.EX UP5, UPT, UR5, URZ, UPT, UP0 ;  /* 0x000000ff0500728c */ /* 0x000fe4000bfa5300 */
[----:B------:R-:W-:Y:S01]  /*49b0*/  UISETP.NE.AND UP0, UPT, UR42, 0x1, UPT ;  /* 0x000000012a00788c */ /* 0x000fe2000bf05270 */
[----:B------:R-:W-:Y:S01]  /*49c0*/  UMOV UR6, UR7 ;  /* 0x0000000700067c82 */ /* 0x000fe20008000000 */
[----:B------:R-:W-:Y:S01]  /*49d0*/  UMOV UR44, UR9 ;  /* 0x00000009002c7c82 */ /* 0x000fe20008000000 */
[----:B------:R-:W-:-:S02]  /*49e0*/  USEL UR41, URZ, 0x1, UP4 ;  /* 0x00000001ff297887 */ /* 0x000fc4000a000000 */
[----:B------:R-:W-:Y:S02]  /*49f0*/  UISETP.NE.AND UP0, UPT, UR15, 0x1, UPT ;  /* 0x000000010f00788c */ /* 0x000fe4000bf05270 */
[----:B------:R-:W-:Y:S02]  /*4a00*/  UPLOP3.LUT UP4, UPT, UPT, UPT, UPT, 0x40, 0x4 ;  /* 0x000000000004789c */ /* 0x000fe40003f8e870 */
[----:B------:R-:W-:Y:S01]  /*4a10*/  UISETP.GE.AND UP2, UPT, UR42, 0x1, UPT ;  /* 0x000000012a00788c */ /* 0x000fe2000bf46270 */
[----:B------:R-:W1:Y:S01]  /*4a20*/  LDCU.64 UR22, c[0x0][0xb28] ;  /* 0x00016500ff1677ac */ /* 0x000e620008000a00 */
[----:B------:R-:W-:Y:S02]  /*4a30*/  UISETP.NE.AND.EX UP6, UPT, UR39, URZ, UPT, UP6 ;  /* 0x000000ff2700728c */ /* 0x000fe4000bfc5360 */
[----:B------:R-:W-:Y:S02]  /*4a40*/  UIADD3 UR33, UPT, UPT, UR21, 0x140, URZ ;  /* 0x0000014015217890 */ /* 0x000fe4000fffe0ff */
[----:B------:R-:W-:-:S02]  /*4a50*/  UIADD3 UR25, UPT, UPT, UR21, 0x148, URZ ;  /* 0x0000014815197890 */ /* 0x000fc4000fffe0ff */
[----:B------:R-:W-:Y:S02]  /*4a60*/  UIADD3 UR17, UPT, UPT, UR21, 0x150, URZ ;  /* 0x0000015015117890 */ /* 0x000fe4000fffe0ff */
[----:B------:R-:W-:Y:S02]  /*4a70*/  UPRMT UR43, UR45, 0x654, UR43 ;  /* 0x000006542d2b7896 */ /* 0x000fe4000800002b */
[----:B------:R-:W-:Y:S02]  /*4a80*/  USHF.R.U32.HI UR46, URZ, UR49, UR6 ;  /* 0x00000031ff2e7299 */ /* 0x000fe40008011606 */
[----:B--2---:R-:W-:Y:S02]  /*4a90*/  USHF.R.U32.HI UR44, URZ, UR47, UR44 ;  /* 0x0000002fff2c7299 */ /* 0x004fe4000801162c */
[----:B------:R-:W-:Y:S02]  /*4aa0*/  UISETP.NE.AND UP0, UPT, UR50, 0x1, UPT ;  /* 0x000000013200788c */ /* 0x000fe4000bf05270 */
[----:B---3--:R-:W-:-:S11]  /*4ab0*/  UISETP.NE.AND UP3, UPT, UR4, 0x1, UPT ;  /* 0x000000010400788c */ /* 0x008fd6000bf65270 */
.L_x_102:
[C---:B------:R-:W-:Y:S02]  /*4ac0*/  LEA R8, R10.reuse, UR21, 0x3 ;  /* 0x000000150a087c11 */ /* 0x040fe4000f8e18ff */
[----:B------:R-:W-:Y:S02]  /*4ad0*/  SHF.L.U32 R0, R9, 0x1f, RZ ;  /* 0x0000001f09007819 */ /* 0x000fe400000006ff */
[----:B------:R-:W-:Y:S02]  /*4ae0*/  LEA R4, R10, UR21, 0x4 ;  /* 0x000000150a047c11 */ /* 0x000fe4000f8e20ff */
[----:B--2---:R-:W2:Y:S02]  /*4af0*/  SYNCS.PHASECHK.TRANS64.TRYWAIT P0, [R8+URZ+0x190], R0 ;  /* 0x00019000080075a7 */ /* 0x004ea400080011ff */
[----:B--2---:R-:W-:Y:S05]  /*4b00*/  @!P0 BRA `(.L_x_92) ;  /* 0x0000006000e48947 */ /* 0x004fea0003800000 */
.L_x_208:
[----:B------:R-:W3:Y:S01]  /*4b10*/  LDS.128 R4, [R4+0x220] ;  /* 0x0002200004047984 */ /* 0x000ee20000000c00 */
[----:B------:R-:W-:Y:S01]  /*4b20*/  UISETP.GE.AND UP0, UPT, UR42, 0x1, UPT ;  /* 0x000000012a00788c */ /* 0x000fe2000bf06270 */
[----:B------:R-:W-:Y:S01]  /*4b30*/  @!PT LDS RZ, [RZ] ;  /* 0x00000000fffff984 */ /* 0x000fe20000000800 */
[----:B------:R-:W-:Y:S01]  /*4b40*/  @!PT LDS RZ, [RZ] ;  /* 0x00000000fffff984 */ /* 0x000fe20000000800 */
[----:B------:R-:W-:Y:S01]  /*4b50*/  @!PT LDS RZ, [RZ] ;  /* 0x00000000fffff984 */ /* 0x000fe20000000800 */
[----:B------:R-:W-:Y:S01]  /*4b60*/  @!PT LDS RZ, [RZ] ;  /* 0x00000000fffff984 */ /* 0x000fe20000000800 */
[----:B------:R4:W-:Y:S06]  /*4b70*/  MEMBAR.ALL.CTA ;  /* 0x0000000000007992 */ /* 0x0009ec0000008000 */
[----:B----4-:R-:W4:Y:S01]  /*4b80*/  FENCE.VIEW.ASYNC.S ;  /* 0x00000000000073c6 */ /* 0x010f220000000000 */
[----:B---3--:R-:W-:Y:S11]  /*4b90*/  LOP3.LUT P0, RZ, R6, 0x1, RZ, 0xc0, !PT ;  /* 0x0000000106ff7812 */ /* 0x008ff6000780c0ff */
[----:B------:R-:W-:Y:S02]  /*4ba0*/  @!UPT UIADD3 URZ, UPT, UPT, URZ, URZ, URZ ;  /* 0x000000fffffff290 */ /* 0x000fe4000fffe0ff */
[----:B----4-:R-:W-:Y:S01]  /*4bb0*/  VOTEU.ANY UP2, P0 ;  /* 0x0000000000ff7886 */ /* 0x010fe20000040100 */
[----:B------:R-:W-:Y:S11]  /*4bc0*/  PLOP3.LUT P0, PT, PT, PT, UP2, 0x80, 0x8 ;  /* 0x000000000008781c */ /* 0x000ff60003f0f028 */
[----:B------:R-:W-:Y:S02]  /*4bd0*/  @!UPT UIADD3 URZ, UPT, UPT, URZ, URZ, URZ ;  /* 0x000000fffffff290 */ /* 0x000fe4000fffe0ff */
[----:B--2---:R-:W-:Y:S02]  /*4be0*/  @P0 SHF.R.U32.HI R0, RZ, 0x10, R5 ;  /* 0x00000010ff000819 */ /* 0x004fe40000011605 */
[----:B------:R-:W-:Y:S02]  /*4bf0*/  @P0 MOV R2, R4 ;  /* 0x0000000400020202 */ /* 0x000fe40000000f00 */
[----:B------:R-:W-:Y:S01]  /*4c00*/  @P0 R2UR UR4, R0 ;  /* 0x00000000000402ca */ /* 0x000fe200000e0000 */
[----:B------:R-:W-:Y:S01]  /*4c10*/  VIADD R0, R8, 0x1a0 ;  /* 0x000001a008007836 */ /* 0x000fe20000000000 */
[----:B------:R-:W-:Y:S02]  /*4c20*/  @P0 LOP3.LUT R4, R5, 0xffff, RZ, 0xc0, !PT ;  /* 0x0000ffff05040812 */ /* 0x000fe400078ec0ff */
[----:B------:R-:W-:Y:S02]  /*4c30*/  @P0 R2UR UR6, R2 ;  /* 0x00000000020602ca */ /* 0x000fe400000e0000 */
[----:B------:R-:W-:Y:S02]  /*4c40*/  PRMT R0, RZ, 0x654, R0 ;  /* 0x00000654ff007816 */ /* 0x000fe40000000000 */
[----:B------:R-:W-:Y:S02]  /*4c50*/  @P0 R2UR UR5, R4 ;  /* 0x00000000040502ca */ /* 0x000fe400000e0000 */
[----:B------:R2:W-:Y:S03]  /*4c60*/  SYNCS.ARRIVE.TRANS64.RED.A1T0 RZ, [R0+URZ], RZ ;  /* 0x000000ff00ff79a7 */ /* 0x0005e600081004ff */
[----:B------:R-:W-:Y:S04]  /*4c70*/  @UP2 UMOV UR29, UR4 ;  /* 0x00000004001d2c82 */ /* 0x000fe80008000000 */
[----:B------:R-:W-:Y:S04]  /*4c80*/  @UP2 UMOV UR14, UR6 ;  /* 0x00000006000e2c82 */ /* 0x000fe80008000000 */
[----:B------:R-:W-:Y:S01]  /*4c90*/  @UP2 UMOV UR13, UR5 ;  /* 0x00000005000d2c82 */ /* 0x000fe20008000000 */
[----:B------:R-:W-:Y:S05]  /*4ca0*/  BRA.U !UP0, `(.L_x_93) ;  /* 0x0000000108c07547 */ /* 0x000fea000b800000 */
[----:B------:R-:W-:Y:S02]  /*4cb0*/  UIMAD.WIDE.U32 UR18, UR13, UR51, URZ ;  /* 0x000000330d1272a5 */ /* 0x000fe4000f8e00ff */
[----:B------:R-:W-:Y:S02]  /*4cc0*/  UP2UR UR16, UPR, URZ, 0x4 ;  /* 0x00000004ff107883 */ /* 0x000fe40008000000 */
[----:B------:R-:W-:Y:S02]  /*4cd0*/  UISETP.NE.AND UP2, UPT, UR50, 0x1, UPT ;  /* 0x000000013200788c */ /* 0x000fe4000bf45270 */
[----:B------:R-:W-:Y:S02]  /*4ce0*/  UIMAD.WIDE.U32 UR26, UR14, UR48, URZ ;  /* 0x000000300e1a72a5 */ /* 0x000fe4000f8e00ff */
[----:B------:R-:W-:Y:S02]  /*4cf0*/  USEL UR4, UR37, UR44, !UP2 ;  /* 0x0000002c25047287 */ /* 0x000fe4000d000000 */
[----:B------:R-:W-:Y:S02]  /*4d00*/  UISETP.NE.AND UP0, UPT, UR15, 0x1, UPT ;  /* 0x000000010f00788c */ /* 0x000fe4000bf05270 */
[----:B------:R-:W-:Y:S02]  /*4d10*/  UP2UR UR20, UPR, URZ, 0x2 ;  /* 0x00000002ff147883 */ /* 0x000fe40008000000 */
[----:B------:R-:W-:Y:S02]  /*4d20*/  UISETP.NE.AND UP1, UPT, UR42, 0x1, UPT ;  /* 0x000000012a00788c */ /* 0x000fe4000bf25270 */
[----:B-1----:R-:W-:Y:S02]  /*4d30*/  UIMAD.WIDE.U32 UR8, UR4, UR22, URZ ;  /* 0x00000016040872a5 */ /* 0x002fe4000f8e00ff */
[----:B------:R-:W-:Y:S01]  /*4d40*/  USEL UR7, UR40, UR46, !UP0 ;  /* 0x0000002e28077287 */ /* 0x000fe2000c000000 */
[----:B------:R-:W-:Y:S02]  /*4d50*/  UMOV UR5, UR19 ;  /* 0x0000001300057c82 */ /* 0x000fe40008000000 */
[----:B------:R-:W-:Y:S02]  /*4d60*/  USHF.R.U32.HI UR6, URZ, UR47, UR5 ;  /* 0x0000002fff067299 */ /* 0x000fe40008011605 */
[----:B------:R-:W-:Y:S02]  /*4d70*/  UIMAD.WIDE.U32 UR10, UR7, UR22, URZ ;  /* 0x00000016070a72a5 */ /* 0x000fe4000f8e00ff */
[----:B------:R-:W-:Y:S02]  /*4d80*/  USEL UR6, UR13, UR6, !UP2 ;  /* 0x000000060d067287 */ /* 0x000fe4000d000000 */
[----:B------:R-:W-:Y:S01]  /*4d90*/  UISETP.NE.AND UP2, UPT, UR16, URZ, UPT ;  /* 0x000000ff1000728c */ /* 0x000fe2000bf45270 */
[----:B------:R-:W-:Y:S02]  /*4da0*/  UMOV UR5, UR27 ;  /* 0x0000001b00057c82 */ /* 0x000fe40008000000 */
[----:B------:R-:W-:Y:S03]  /*4db0*/  USHF.R.U32.HI UR12, URZ, UR49, UR5 ;  /* 0x00000031ff0c7299 */ /* 0x000fe60008011605 */
[----:B------:R-:W-:Y:S02]  /*4dc0*/  UMOV UR5, UR9 ;  /* 0x0000000900057c82 */ /* 0x000fe40008000000 */
[----:B------:R-:W-:Y:S03]  /*4dd0*/  @UP1 USHF.R.U32.HI UR4, URZ, UR23, UR5 ;  /* 0x00000017ff041299 */ /* 0x000fe60008011605 */
[----:B------:R-:W-:Y:S01]  /*4de0*/  UMOV UR5, UR11 ;  /* 0x0000000b00057c82 */ /* 0x000fe20008000000 */
[----:B------:R-:W-:Y:S02]  /*4df0*/  UIMAD UR4, UR42, UR4, URZ ;  /* 0x000000042a0472a4 */ /* 0x000fe4000f8e02ff */
[----:B------:R-:W-:Y:S02]  /*4e00*/  @UP1 USHF.R.U32.HI UR7, URZ, UR23, UR5 ;  /* 0x00000017ff071299 */ /* 0x000fe40008011605 */
[----:B------:R-:W-:Y:S02]  /*4e10*/  USEL UR5, UR14, UR12, !UP0 ;  /* 0x0000000c0e057287 */ /* 0x000fe4000c000000 */
[----:B------:R-:W-:Y:S02]  /*4e20*/  UIMAD.WIDE.U32 UR10, UR6, UR22, URZ ;  /* 0x00000016060a72a5 */ /* 0x000fe4000f8e00ff */
[----:B------:R-:W-:Y:S02]  /*4e30*/  UIMAD UR8, UR42, UR7, URZ ;  /* 0x000000072a0872a4 */ /* 0x000fe4000f8e02ff */
[----:B------:R-:W-:Y:S03]  /*4e40*/  UISETP.GE.AND UP0, UPT, UR6, UR4, UPT ;  /* 0x000000040600728c */ /* 0x000fe6000bf06270 */
[----:B------:R-:W-:Y:S01]  /*4e50*/  UMOV UR4, UR11 ;  /* 0x0000000b00047c82 */ /* 0x000fe20008000000 */
[----:B------:R-:W-:Y:S02]  /*4e60*/  UISETP.GE.OR UP0, UPT, UR5, UR8, UP0 ;  /* 0x000000080500728c */ /* 0x000fe40008706670 */
[----:B------:R-:W-:Y:S02]  /*4e70*/  USHF.R.U32.HI UR4, URZ, UR23, UR4 ;  /* 0x00000017ff047299 */ /* 0x000fe40008011604 */
[----:B------:R-:W-:Y:S02]  /*4e80*/  UIMAD.WIDE.U32 UR8, UR5, UR22, URZ ;  /* 0x00000016050872a5 */ /* 0x000fe4000f8e00ff */
[----:B------:R-:W-:Y:S04]  /*4e90*/  USEL UR10, UR6, UR4, !UP1 ;  /* 0x00000004060a7287 */ /* 0x000fe8000c800000 */
[----:B------:R-:W-:Y:S01]  /*4ea0*/  UIADD3 UR11, UPT, UPT, -UR10, URZ, URZ ;  /* 0x000000ff0a0b7290 */ /* 0x000fe2000fffe1ff */
[----:B------:R-:W-:Y:S02]  /*4eb0*/  @!UP0 UMOV UR4, UR9 ;  /* 0x0000000900048c82 */ /* 0x000fe40008000000 */
[----:B------:R-:W-:Y:S02]  /*4ec0*/  @!UP0 USHF.R.U32.HI UR4, URZ, UR23, UR4 ;  /* 0x00000017ff048299 */ /* 0x000fe40008011604 */
[----:B------:R-:W-:Y:S02]  /*4ed0*/  UIMAD UR8, UR42, UR11, UR6 ;  /* 0x0000000b2a0872a4 */ /* 0x000fe4000f8e0206 */
[----:B------:R-:W-:Y:S02]  /*4ee0*/  @!UP0 USEL UR4, UR5, UR4, !UP1 ;  /* 0x0000000405048287 */ /* 0x000fe4000c800000 */
[----:B------:R-:W-:Y:S02]  /*4ef0*/  UISETP.NE.AND UP1, UPT, UR20, URZ, UPT ;  /* 0x000000ff1400728c */ /* 0x000fe4000bf25270 */
[----:B------:R-:W-:Y:S02]  /*4f00*/  @!UP0 UIMAD UR8, UR7, UR8, UR4 ;  /* 0x00000008070882a4 */ /* 0x000fe4000f8e0204 */
[----:B------:R-:W-:Y:S02]  /*4f10*/  @!UP0 UIADD3 UR9, UPT, UPT, UR10, -UR4, URZ ;  /* 0x800000040a098290 */ /* 0x000fe4000fffe0ff */
[----:B------:R-:W-:Y:S02]  /*4f20*/  UIADD3 UR4, UPT, UPT, -UR5, URZ, URZ ;  /* 0x000000ff05047290 */ /* 0x000fe4000fffe1ff */
[----:B------:R-:W-:Y:S02]  /*4f30*/  UIADD3 UR7, UPT, UPT, -UR6, URZ, URZ ;  /* 0x000000ff06077290 */ /* 0x000fe4000fffe1ff */
[----:B------:R-:W-:Y:S02]  /*4f40*/  @!UP0 UIMAD UR6, UR9, UR42, UR5 ;  /* 0x0000002a090682a4 */ /* 0x000fe4000f8e0205 */
[----:B------:R-:W-:Y:S02]  /*4f50*/  UIMAD UR14, UR15, UR4, UR14 ;  /* 0x000000040f0e72a4 */ /* 0x000fe4000f8e020e */
[----:B------:R-:W-:Y:S01]  /*4f60*/  UIMAD UR13, UR50, UR7, UR13 ;  /* 0x00000007320d72a4 */ /* 0x000fe2000f8e020d */
[----:B------:R-:W-:Y:S02]  /*4f70*/  @!UP0 UMOV UR5, UR8 ;  /* 0x0000000800058c82 */ /* 0x000fe40008000000 */
[----:B------:R-:W-:Y:S02]  /*4f80*/  UIMAD UR14, UR5, UR15, UR14 ;  /* 0x0000000f050e72a4 */ /* 0x000fe4000f8e020e */
[----:B------:R-:W-:Y:S11]  /*4f90*/  UIMAD UR13, UR6, UR50, UR13 ;  /* 0x00000032060d72a4 */ /* 0x000ff6000f8e020d */
[----:B------:R-:W-:Y:S01]  /*4fa0*/  @!UPT UIADD3 URZ, UPT, UPT, URZ, URZ, URZ ;  /* 0x000000fffffff290 */ /* 0x000fe2000fffe0ff */
.L_x_93:
[----:B------:R-:W3:Y:S01]  /*4fb0*/  @!UP3 LDCU.128 UR8, c[0x0][0xb10] ;  /* 0x00016200ff08b7ac */ /* 0x000ee20008000c00 */
[----:B------:R-:W-:Y:S02]  /*4fc0*/  ISETP.NE.U32.AND P0, PT, RZ, UR38, PT ;  /* 0x00000026ff007c0c */ /* 0x000fe4000bf05070 */
[----:B------:R-:W-:Y:S02]  /*4fd0*/  SHF.L.U32 R4, R11, 0x1f, RZ ;  /* 0x0000001f0b047819 */ /* 0x000fe400000006ff */
[----:B------:R-:W-:Y:S01]  /*4fe0*/  ISETP.NE.AND.EX P0, PT, RZ, UR39, PT, P0 ;  /* 0x00000027ff007c0c */ /* 0x000fe2000bf05300 */
[----:B------:R-:W4:Y:S01]  /*4ff0*/  @!UP3 LDCU UR5, c[0x0][0xb0c] ;  /* 0x00016180ff05b7ac */ /* 0x000f220008000800 */
[----:B------:R-:W-:Y:S02]  /*5000*/  USHF.L.U32 UR35, UR30, 0x6, URZ ;  /* 0x000000061e237899 */ /* 0x000fe400080006ff */
[----:B------:R-:W-:Y:S02]  /*5010*/  USHF.L.U32 UR34, UR31, 0x8, URZ ;  /* 0x000000081f227899 */ /* 0x000fe400080006ff */
[----:B---3--:R-:W-:Y:S07]  /*5020*/  UIMAD.WIDE.U32 UR6, UR14, UR8, URZ ;  /* 0x000000080e0672a5 */ /* 0x008fee000f8e00ff */
[----:B------:R-:W-:Y:S01]  /*5030*/  @!UP3 UMOV UR4, UR7 ;  /* 0x000000070004bc82 */ /* 0x000fe20008000000 */
[----:B----4-:R-:W-:Y:S02]  /*5040*/  @!UP3 UISETP.NE.AND UP0, UPT, UR5, 0x1, UPT ;  /* 0x000000010500b88c */ /* 0x010fe4000bf05270 */
[----:B------:R-:W-:Y:S02]  /*5050*/  @!UP3 USHF.R.U32.HI UR4, URZ, UR9, UR4 ;  /* 0x00000009ff04b299 */ /* 0x000fe40008011604 */
[----:B------:R-:W-:Y:S02]  /*5060*/  UIMAD.WIDE.U32 UR6, UR13, UR11, URZ ;  /* 0x0000000b0d0672a5 */ /* 0x000fe4000f8e00ff */
[----:B------:R-:W-:Y:S02]  /*5070*/  @!UP3 USEL UR8, UR14, UR4, !UP0 ;  /* 0x000000040e08b287 */ /* 0x000fe4000c000000 */
[----:B------:R-:W-:Y:S03]  /*5080*/  @!UP3 UISETP.NE.AND UP0, UPT, UR10, 0x1, UPT ;  /* 0x000000010a00b88c */ /* 0x000fe6000bf05270 */
[----:B------:R-:W-:Y:S02]  /*5090*/  @!UP3 UMOV UR6, UR7 ;  /* 0x000000070006bc82 */ /* 0x000fe40008000000 */
[----:B------:R-:W3:Y:S02]  /*50a0*/  @!UP3 LDCU UR4, c[0x0][0xb20] ;  /* 0x00016400ff04b7ac */ /* 0x000ee40008000800 */
[----:B---3--:R-:W-:Y:S04]  /*50b0*/  @!UP3 USHF.R.U32.HI UR6, URZ, UR4, UR6 ;  /* 0x00000004ff06b299 */ /* 0x008fe80008011606 */
[----:B------:R-:W-:Y:S04]  /*50c0*/  @!UP3 USEL UR6, UR13, UR6, !UP0 ;  /* 0x000000060d06b287 */ /* 0x000fe8000c000000 */
[----:B------:R-:W-:Y:S02]  /*50d0*/  @!UP3 UIADD3 UR4, UPT, UPT, -UR8, UR6, URZ ;  /* 0x000000060804b290 */ /* 0x000fe4000fffe1ff */
[----:B------:R-:W-:Y:S02]  /*50e0*/  @!UP3 UIADD3 UR6, UPT, UPT, UR8, -UR6, URZ ;  /* 0x800000060806b290 */ /* 0x000fe4000fffe0ff */
[----:B------:R-:W-:Y:S02]  /*50f0*/  @!UP3 UIMAD UR14, UR4, UR5, UR14 ;  /* 0x00000005040eb2a4 */ /* 0x000fe4000f8e020e */
[----:B------:R-:W-:Y:S01]  /*5100*/  @!UP3 UIMAD UR13, UR6, UR10, UR13 ;  /* 0x0000000a060db2a4 */ /* 0x000fe2000f8e020d */
[----:B------:R-:W-:Y:S11]  /*5110*/  BRA.U UP4, `(.L_x_94) ;  /* 0x0000000104107547 */ /* 0x000ff6000b800000 */
[----:B------:R-:W-:Y:S04]  /*5120*/  MOV R2, UR41 ;  /* 0x0000002900027c02 */ /* 0x000fe80008000f00 */
[----:B------:R-:W-:Y:S04]  /*5130*/  SHF.L.U32 R2, R2, 0x1f, RZ ;  /* 0x0000001f02027819 */ /* 0x000fe800000006ff */
[----:B------:R-:W3:Y:S02]  /*5140*/  SYNCS.PHASECHK.TRANS64.TRYWAIT P1, [UR21+0x188], R2 ;  /* 0x00018802ff0075a7 */ /* 0x000ee40008021115 */
[----:B---3--:R-:W-:Y:S05]  /*5150*/  @!P1 BRA `(.L_x_95) ;  /* 0x0000005c00649947 */ /* 0x008fea0003800000 */
.L_x_94:
[----:B------:R-:W-:Y:S05]  /*5160*/  BRA.U !UP6, `(.L_x_96) ;  /* 0x000000010e387547 */ /* 0x000fea000b800000 */
[----:B------:R-:W-:Y:S01]  /*5170*/  UPLOP3.LUT UP1, UPT, UPT, UPT, UP5, 0x80, 0x8 ;  /* 0x000000000008789c */ /* 0x000fe20003f2f050 */
[----:B--2---:R-:W-:Y:S01]  /*5180*/  HFMA2 R0, -RZ, RZ, 0, 5.9604644775390625e-08 ;  /* 0x00000001ff007431 */ /* 0x004fe200000001ff */
[----:B------:R-:W2:Y:S01]  /*5190*/  LDCU.64 UR8, c[0x0][0x358] ;  /* 0x00006b00ff0877ac */ /* 0x000ea20008000a00 */
[----:B------:R-:W-:Y:S03]  /*51a0*/  IMAD.MOV.U32 R74, RZ, RZ, 0x1 ;  /* 0x00000001ff4a7424 */ /* 0x000fe600078e00ff */
[----:B------:R-:W-:Y:S05]  /*51b0*/  PLOP3.LUT P1, PT, PT, PT, UP1, 0x80, 0x8 ;  /* 0x000000000008781c */ /* 0x000fea0003f2f018 */
[----:B------:R-:W3:Y:S01]  /*51c0*/  @UP1 LDCU.64 UR4, c[0x0][0x888] ;  /* 0x00011100ff0417ac */ /* 0x000ee20008000a00 */
[----:B------:R-:W-:Y:S07]  /*51d0*/  @UP1 UIMAD UR6, UR36, UR38, URZ ;  /* 0x00000026240612a4 */ /* 0x000fee000f8e02ff */
[----:B------:R-:W-:Y:S01]  /*51e0*/  @!P1 PRMT R74, R0, 0x7610, R74 ;  /* 0x00007610004a9816 */ /* 0x000fe2000000004a */
[----:B---3--:R-:W-:Y:S06]  /*51f0*/  @UP1 UIMAD.WIDE UR4, UR6, 0x4, UR4 ;  /* 0x00000004060418a5 */ /* 0x008fec000f8e0204 */
[----:B-----5:R-:W-:Y:S01]  /*5200*/  IMAD.U32 R40, RZ, RZ, UR4 ;  /* 0x00000004ff287e24 */ /* 0x020fe2000f8e00ff */
[----:B------:R-:W-:Y:S04]  /*5210*/  MOV R41, UR5 ;  /* 0x0000000500297c02 */ /* 0x000fe80008000f00 */
[----:B------:R-:W3:Y:S01]  /*5220*/  @!UP1 LDCU UR4, c[0x0][0x880] ;  /* 0x00011000ff0497ac */ /* 0x000ee20008000800 */
[----:B--2---:R4:W5:Y:S02]  /*5230*/  @P1 LDG.E R40, desc[UR8][R40.64] ;  /* 0x0000000828281981 */ /* 0x004964000c1e1900 */
[----:B---34-:R-:W-:Y:S07]  /*5240*/  @!P1 IMAD.U32 R40, RZ, RZ, UR4 ;  /* 0x00000004ff289e24 */ /* 0x018fee000f8e00ff */
.L_x_96:
[----:B-----5:R-:W-:Y:S01]  /*5250*/  @!P0 ISETP.EQ.AND P2, PT, R40, RZ, PT ;  /* 0x000000ff2800820c */ /* 0x020fe20003f42270 */
[----:B------:R-:W-:Y:S01]  /*5260*/  @!UPT UIADD3 URZ, UPT, UPT, URZ, URZ, URZ ;  /* 0x000000fffffff290 */ /* 0x000fe2000fffe0ff */
[----:B------:R-:W-:Y:S11]  /*5270*/  @!P0 BRA `(.L_x_97) ;  /* 0x0000000000148947 */ /* 0x000ff60003800000 */
[----:B------:R-:W-:Y:S02]  /*5280*/  LOP3.LUT P0, RZ, R74, 0xff, RZ, 0xc0, !PT ;  /* 0x000000ff4aff7812 */ /* 0x000fe4000780c0ff */
[----:B------:R-:W-:Y:S04]  /*5290*/  PLOP3.LUT P2, PT, PT, PT, UP1, 0x80, 0x8 ;  /* 0x000000000008781c */ /* 0x000fe80003f4f018 */
[----:B------:R-:W-:Y:S07]  /*52a0*/  PLOP3.LUT P2, PT, P2, PT, PT, 0x8, 0x80 ;  /* 0x000000000080781c */ /* 0x000fee000174e170 */
[----:B------:R-:W-:Y:S11]  /*52b0*/  @P0 ISETP.EQ.AND P2, PT, R40, RZ, PT ;  /* 0x000000ff2800020c */ /* 0x000ff60003f42270 */
[----:B------:R-:W-:Y:S02]  /*52c0*/  @!UPT UIADD3 URZ, UPT, UPT, URZ, URZ, URZ ;  /* 0x000000fffffff290 */ /* 0x000fe4000fffe0ff */
.L_x_97:
[----:B------:R-:W3:Y:S01]  /*52d0*/  SYNCS.PHASECHK.TRANS64.TRYWAIT P0, [UR21+0x160], R4 ;  /* 0x00016004ff0075a7 */ /* 0x000ee20008001115 */
[----:B------:R-:W-:Y:S04]  /*52e0*/  ELECT P1, URZ, PT ;  /* 0x0000000000ff782f */ /* 0x000fe80003820000 */
[----:B------:R-:W-:Y:S01]  /*52f0*/  PLOP3.LUT P1, PT, P2, P1, PT, 0xf2, 0x2f ;  /* 0x00000000002f781c */ /* 0x000fe20001723e72 */
[----:B------:R-:W-:Y:S01]  /*5300*/  @!UPT UIADD3 URZ, UPT, UPT, URZ, URZ, URZ ;  /* 0x000000fffffff290 */ /* 0x000fe2000fffe0ff */
[----:B---3--:R-:W-:Y:S11]  /*5310*/  @!P0 BRA `(.L_x_98) ;  /* 0x0000005c000c8947 */ /* 0x008ff60003800000 */
.L_x_211:
[----:B--2---:R-:W-:Y:S01]  /*5320*/  @!P1 IADD3 R2, P0, PT, R12, 0x580, RZ ;  /* 0x000005800c029810 */ /* 0x004fe20007f1e0ff */
[----:B------:R-:W-:Y:S01]  /*5330*/  VOTEU.ALL UP0, P1 ;  /* 0x0000000000ff7886 */ /* 0x000fe20000800000 */
[----:B------:R-:W-:Y:S01]  /*5340*/  UMOV UR6, 0x0 ;  /* 0x0000000000067882 */ /* 0x000fe20000000000 */
[----:B------:R-:W-:Y:S01]  /*5350*/  UMOV UR7, 0x10000000 ;  /* 0x1000000000077882 */ /* 0x000fe20000000000 */
[----:B------:R-:W-:Y:S01]  /*5360*/  @!P1 R2UR UR5, R2 ;  /* 0x00000000020592ca */ /* 0x000fe200000e0000 */
[----:B------:R-:W-:Y:S01]  /*5370*/  @!P1 IMAD.X R0, RZ, RZ, R13, P0 ;  /* 0x000000ffff009224 */ /* 0x000fe200000e060d */
[----:B------:R-:W-:Y:S01]  /*5380*/  @!UP0 UIADD3 UR32, UPT, UPT, UR21, 0x400, URZ ;  /* 0x0000040015208890 */ /* 0x000fe2000fffe0ff */
[----:B------:R-:W-:Y:S03]  /*5390*/  VOTEU.ALL UP0, P1 ;  /* 0x0000000000ff7886 */ /* 0x000fe60000800000 */
[----:B------:R-:W-:Y:S01]  /*53a0*/  @!P1 R2UR UR4, R0 ;  /* 0x00000000000492ca */ /* 0x000fe200000e0000 */
[----:B------:R-:W-:Y:S06]  /*53b0*/  @!P1 IMAD.MOV.U32 R0, RZ, RZ, 0x1000 ;  /* 0x00001000ff009424 */ /* 0x000fec00078e00ff */
[----:B------:R-:W-:Y:S06]  /*53c0*/  IMAD.U32 R6, RZ, RZ, UR5 ;  /* 0x00000005ff067e24 */ /* 0x000fec000f8e00ff */
[----:B------:R-:W-:Y:S01]  /*53d0*/  IMAD.U32 R7, RZ, RZ, UR4 ;  /* 0x00000004ff077e24 */ /* 0x000fe2000f8e00ff */
[----:B------:R-:W-:Y:S04]  /*53e0*/  @!P1 R2UR UR4, R6 ;  /* 0x00000000060492ca */ /* 0x000fe800000e0000 */
[----:B------:R-:W-:Y:S11]  /*53f0*/  @!P1 R2UR UR5, R7 ;  /* 0x00000000070592ca */ /* 0x000ff600000e0000 */
[----:B------:R-:W-:Y:S02]  /*5400*/  @!UPT UIADD3 URZ, UPT, UPT, URZ, URZ, URZ ;  /* 0x000000fffffff290 */ /* 0x000fe4000fffe0ff */
[----:B------:R2:W-:Y:S01]  /*5410*/  @!UP0 UTMALDG.3D [UR32], [UR4], desc[UR6] ;  /* 0x00000620040085b4 */ /* 0x0005e20008011000 */
[----:B------:R3:W-:Y:S01]  /*5420*/  @!P1 SYNCS.ARRIVE.TRANS64.RED.A0TR RZ, [UR21+0x140], R0 ;  /* 0x00014000ffff99a7 */ /* 0x0007e20008300415 */
[----:B--2---:R-:W-:Y:S09]  /*5430*/  UPRMT UR4, UR45, 0x654, UR33 ;  /* 0x000006542d047896 */ /* 0x004ff20008000021 */
[----:B------:R-:W-:Y:S01]  /*5440*/  SYNCS.ARRIVE.TRANS64.RED.A1T0 RZ, [UR4], RZ ;  /* 0x000000ffffff79a7 */ /* 0x000fe20008100404 */
[----:B------:R-:W2:Y:S02]  /*5450*/  SYNCS.PHASECHK.TRANS64.TRYWAIT P0, [UR21+0x168], R4 ;  /* 0x00016804ff0075a7 */ /* 0x000ea40008001115 */
[----:B--23--:R-:W-:Y:S05]  /*5460*/  @!P0 BRA `(.L_x_99) ;  /* 0x0000005800d08947 */ /* 0x00cfea0003800000 */
.L_x_213:
[----:B------:R-:W-:Y:S01]  /*5470*/  @!P1 IADD3 R2, P0, PT, R12, 0x580, RZ ;  /* 0x000005800c029810 */ /* 0x000fe20007f1e0ff */
[----:B------:R-:W-:Y:S01]  /*5480*/  VOTEU.ALL UP0, P1 ;  /* 0x0000000000ff7886 */ /* 0x000fe20000800000 */
[----:B------:R-:W-:Y:S01]  /*5490*/  UMOV UR6, 0x0 ;  /* 0x0000000000067882 */ /* 0x000fe20000000000 */
[----:B------:R-:W-:Y:S01]  /*54a0*/  UMOV UR7, 0x10000000 ;  /* 0x1000000000077882 */ /* 0x000fe20000000000 */
[----:B------:R-:W-:Y:S01]  /*54b0*/  @!P1 R2UR UR5, R2 ;  /* 0x00000000020592ca */ /* 0x000fe200000e0000 */
[----:B--2---:R-:W-:Y:S01]  /*54c0*/  @!P1 IMAD.X R0, RZ, RZ, R13, P0 ;  /* 0x000000ffff009224 */ /* 0x004fe200000e060d */
[----:B------:R-:W-:Y:S02]  /*54d0*/  @!UP0 UIADD3 UR26, UPT, UPT, UR34, 0x40, URZ ;  /* 0x00000040221a8890 */ /* 0x000fe4000fffe0ff */
[----:B------:R-:W-:Y:S02]  /*54e0*/  @!UP0 UIADD3 UR24, UPT, UPT, UR21, 0x1400, URZ ;  /* 0x0000140015188890 */ /* 0x000fe4000fffe0ff */
[----:B------:R-:W-:Y:S01]  /*54f0*/  @!P1 R2UR UR4, R0 ;  /* 0x00000000000492ca */ /* 0x000fe200000e0000 */
[----:B------:R-:W-:Y:S01]  /*5500*/  VOTEU.ALL UP0, P1 ;  /* 0x0000000000ff7886 */ /* 0x000fe20000800000 */
[----:B------:R-:W-:Y:S01]  /*5510*/  UMOV UR27, UR35 ;  /* 0x00000023001b7c82 */ /* 0x000fe20008000000 */
[----:B------:R-:W-:Y:S01]  /*5520*/  UMOV UR28, UR36 ;  /* 0x00000024001c7c82 */ /* 0x000fe20008000000 */
[----:B------:R-:W-:Y:S03]  /*5530*/  @!P1 IMAD.MOV.U32 R0, RZ, RZ, 0x1000 ;  /* 0x00001000ff009424 */ /* 0x000fe600078e00ff */
        /* <DEDUP_REMOVED lines=11> */
.L_x_215:
[----:B------:R-:W-:Y:S01]  /*55f0*/  @!P1 IADD3 R2, P0, PT, R12, 0x580, RZ ;  /* 0x000005800c029810 */ /* 0x000fe20007f1e0ff */
[----:B------:R-:W-:Y:S01]  /*5600*/  VOTEU.ALL UP0, P1 ;  /* 0x0000000000ff7886 */ /* 0x000fe20000800000 */
[----:B------:R-:W-:Y:S01]  /*5610*/  UMOV UR6, 0x0 ;  /* 0x0000000000067882 */ /* 0x000fe20000000000 */
[----:B------:R-:W-:Y:S01]  /*5620*/  UMOV UR7, 0x10000000 ;  /* 0x1000000000077882 */ /* 0x000fe20000000000 */
[----:B------:R-:W-:Y:S01]  /*5630*/  @!P1 R2UR UR5, R2 ;  /* 0x00000000020592ca */ /* 0x000fe200000e0000 */
[----:B--2---:R-:W-:Y:S01]  /*5640*/  @!P1 IMAD.X R0, RZ, RZ, R13, P0 ;  /* 0x000000ffff009224 */ /* 0x004fe200000e060d */
[----:B------:R-:W-:Y:S01]  /*5650*/  @!UP0 UIADD3 UR18, UPT, UPT, UR34, 0x80, URZ ;  /* 0x0000008022128890 */ /* 0x000fe2000fffe0ff */
[----:B------:R-:W-:Y:S01]  /*5660*/  VIADD R10, R10, 0x1 ;  /* 0x000000010a0a7836 */ /* 0x000fe20000000000 */
        /* <DEDUP_REMOVED lines=17> */
.L_x_217:
[----:B------:R-:W-:Y:S01]  /*5780*/  @!P1 IADD3 R2, P0, PT, R12, 0x580, RZ ;  /* 0x000005800c029810 */ /* 0x000fe20007f1e0ff */
[----:B------:R-:W-:Y:S01]  /*5790*/  VOTEU.ALL UP0, P1 ;  /* 0x0000000000ff7886 */ /* 0x000fe20000800000 */
[----:B------:R-:W-:Y:S01]  /*57a0*/  UMOV UR6, 0x0 ;  /* 0x0000000000067882 */ /* 0x000fe20000000000 */
[----:B------:R-:W-:Y:S01]  /*57b0*/  UMOV UR7, 0x10000000 ;  /* 0x1000000000077882 */ /* 0x000fe20000000000 */
[----:B------:R-:W-:Y:S01]  /*57c0*/  @!P1 R2UR UR5, R2 ;  /* 0x00000000020592ca */ /* 0x000fe200000e0000 */
[----:B--2---:R-:W-:Y:S01]  /*57d0*/  @!P1 IMAD.X R0, RZ, RZ, R13, P0 ;  /* 0x000000ffff009224 */ /* 0x004fe200000e060d */
[----:B------:R-:W-:Y:S01]  /*57e0*/  @!UP0 UIADD3 UR10, UPT, UPT, UR34, 0xc0, URZ ;  /* 0x000000c0220a8890 */ /* 0x000fe2000fffe0ff */
[----:B------:R-:W-:Y:S01]  /*57f0*/  R2UR UR18, R76 ;  /* 0x000000004c1272ca */ /* 0x000fe200000e0000 */
[----:B------:R-:W-:Y:S01]  /*5800*/  @!UP0 UIADD3 UR8, UPT, UPT, UR21, 0x3400, URZ ;  /* 0x0000340015088890 */ /* 0x000fe2000fffe0ff */
[----:B------:R-:W-:Y:S01]  /*5810*/  R2UR UR16, R77 ;  /* 0x000000004d1072ca */ /* 0x000fe200000e0000 */
[----:B------:R-:W-:Y:S01]  /*5820*/  @!UP0 UIADD3 UR9, UPT, UPT, UR21, 0x158, URZ ;  /* 0x0000015815098890 */ /* 0x000fe2000fffe0ff */
[----:B------:R-:W-:Y:S01]  /*5830*/  @!P1 R2UR UR4, R0 ;  /* 0x00000000000492ca */ /* 0x000fe200000e0000 */
[----:B------:R-:W-:Y:S01]  /*5840*/  VOTEU.ALL UP0, P1 ;  /* 0x0000000000ff7886 */ /* 0x000fe20000800000 */
[----:B------:R-:W-:Y:S01]  /*5850*/  UMOV UR11, UR35 ;  /* 0x00000023000b7c82 */ /* 0x000fe20008000000 */
[----:B------:R-:W-:Y:S01]  /*5860*/  UMOV UR12, UR36 ;  /* 0x00000024000c7c82 */ /* 0x000fe20008000000 */
[C---:B------:R-:W-:Y:S01]  /*5870*/  ISETP.NE.AND P0, PT, R10.reuse, 0x2, PT ;  /* 0x000000020a00780c */ /* 0x040fe20003f05270 */
[----:B------:R-:W-:Y:S01]  /*5880*/  UMOV UR36, UR29 ;  /* 0x0000001d00247c82 */ /* 0x000fe20008000000 */
[----:B------:R-:W-:Y:S01]  /*5890*/  IMAD.U32 R4, RZ, RZ, UR5 ;  /* 0x00000005ff047e24 */ /* 0x000fe2000f8e00ff */
[----:B------:R-:W-:Y:S01]  /*58a0*/  LOP3.LUT R11, R11, 0x1, RZ, 0x3c, !PT ;  /* 0x000000010b0b7812 */ /* 0x000fe200078e3cff */
[----:B------:R-:W-:Y:S01]  /*58b0*/  UPLOP3.LUT UP4, UPT, UPT, UPT, UPT, 0x80, 0x8 ;  /* 0x000000000008789c */ /* 0x000fe20003f8f070 */
[----:B------:R-:W-:Y:S01]  /*58c0*/  SEL R0, RZ, 0x1, P0 ;  /* 0x00000001ff007807 */ /* 0x000fe20000000000 */
[----:B------:R-:W-:Y:S01]  /*58d0*/  UIADD3 UR31, UPT, UPT, UR13, UR18, URZ ;  /* 0x000000120d1f7290 */ /* 0x000fe2000fffe0ff */
[----:B------:R-:W-:Y:S01]  /*58e0*/  SEL R10, R10, RZ, P0 ;  /* 0x000000ff0a0a7207 */ /* 0x000fe20000000000 */
[----:B------:R-:W-:Y:S01]  /*58f0*/  UIADD3 UR30, UPT, UPT, UR14, UR16, URZ ;  /* 0x000000100e1e7290 */ /* 0x000fe2000fffe0ff */
[----:B------:R-:W-:Y:S01]  /*5900*/  IMAD.U32 R5, RZ, RZ, UR4 ;  /* 0x00000004ff057e24 */ /* 0x000fe2000f8e00ff */
[----:B------:R-:W-:Y:S02]  /*5910*/  @!P1 R2UR UR4, R4 ;  /* 0x00000000040492ca */ /* 0x000fe400000e0000 */
[----:B------:R-:W-:Y:S02]  /*5920*/  LOP3.LUT R9, R9, R0, RZ, 0x3c, !PT ;  /* 0x0000000009097212 */ /* 0x000fe400078e3cff */
[----:B------:R-:W-:Y:S11]  /*5930*/  @!P1 R2UR UR5, R5 ;  /* 0x00000000050592ca */ /* 0x000ff600000e0000 */
[----:B------:R-:W-:Y:S02]  /*5940*/  @!UPT UIADD3 URZ, UPT, UPT, URZ, URZ, URZ ;  /* 0x000000fffffff290 */ /* 0x000fe4000fffe0ff */
[----:B------:R2:W-:Y:S01]  /*5950*/  @!UP0 UTMALDG.3D [UR8], [UR4], desc[UR6] ;  /* 0x00000608040085b4 */ /* 0x0005e20008011000 */
[----:B------:R2:W-:Y:S01]  /*5960*/  @!P1 SYNCS.ARRIVE.TRANS64.RED.A0TR RZ, [UR21+0x158], R3 ;  /* 0x00015803ffff99a7 */ /* 0x0005e20008300415 */
[----:B------:R-:W-:Y:S01]  /*5970*/  SYNCS.ARRIVE.TRANS64.RED.A1T0 RZ, [UR43], RZ ;  /* 0x000000ffffff79a7 */ /* 0x000fe2000810042b */
[----:B------:R-:W-:Y:S05]  /*5980*/  BRA.U UP2, `(.L_x_102) ;  /* 0xfffffff1024c7547 */ /* 0x000fea000b83ffff */
[----:B------:R-:W-:-:S04]  /*5990*/  SHF.L.U32 R2, R11, 0x1f, RZ ;  /* 0x0000001f0b027819 */ /* 0x000fc800000006ff */
[----:B------:R-:W3:Y:S02]  /*59a0*/  SYNCS.PHASECHK.TRANS64.TRYWAIT P0, [UR21+0x160], R2 ;  /* 0x00016002ff0075a7 */ /* 0x000ee40008001115 */
[----:B---3--:R-:W-:Y:S05]  /*59b0*/  @!P0 BRA `(.L_x_103) ;  /* 0x0000005400c48947 */ /* 0x008fea0003800000 */
.L_x_219:
[----:B------:R-:W4:Y:S02]  /*59c0*/  SYNCS.PHASECHK.TRANS64.TRYWAIT P0, [UR21+0x168], R2 ;  /* 0x00016802ff0075a7 */ /* 0x000f240008001115 */
[----:B----4-:R-:W-:Y:S05]  /*59d0*/  @!P0 BRA `(.L_x_104) ;  /* 0x0000005400d48947 */ /* 0x010fea0003800000 */
.L_x_221:
[----:B------:R-:W4:Y:S02]  /*59e0*/  SYNCS.PHASECHK.TRANS64.TRYWAIT P0, [UR21+0x170], R2 ;  /* 0x00017002ff0075a7 */ /* 0x000f240008001115 */
[----:B----4-:R-:W-:Y:S05]  /*59f0*/  @!P0 BRA `(.L_x_105) ;  /* 0x0000005400e48947 */ /* 0x010fea0003800000 */
.L_x_223:
[----:B---3--:R-:W-:-:S07]  /*5a00*/  MOV R0, UR21 ;  /* 0x0000001500007c02 */ /* 0x008fce0008000f00 */
.L_x_106:
[----:B---3--:R-:W-:-:S04]  /*5a10*/  SHF.L.U32 R2, R11, 0x1f, RZ ;  /* 0x0000001f0b027819 */ /* 0x008fc800000006ff */
[----:B------:R3:W4:Y:S03]  /*5a20*/  SYNCS.PHASECHK.TRANS64.TRYWAIT P0, [R0+URZ+0x178], R2 ;  /* 0x00017802000075a7 */ /* 0x00072600080011ff */
[----:B----4-:R-:W-:Y:S05]  /*5a30*/  @!P0 NANOSLEEP.SYNCS 0x989680 ;  /* 0x009896800000895d */ /* 0x010fea0003900000 */
[----:B------:R-:W4:Y:S02]  /*5a40*/  @!P0 SYNCS.PHASECHK.TRANS64 P0, [R0+URZ+0x178], R2 ;  /* 0x00017802000085a7 */ /* 0x000f2400080010ff */
[----:B-12-4-:R-:W-:Y:S05]  /*5a50*/  @P0 EXIT ;  /* 0x000000000000094d */ /* 0x016fea0003800000 */
[----:B------:R-:W-:Y:S05]  /*5a60*/  BRA `(.L_x_106) ;  /* 0xfffffffc00e87947 */ /* 0x000fea000383ffff */
.L_x_91:
[----:B------:R-:W-:-:S06]  /*5a70*/  UISETP.GE.AND UP0, UPT, UR18, 0x4, UPT ;  /* 0x000000041200788c */ /* 0x000fcc000bf06270 */
[----:B------:R-:W-:-:S13]  /*5a80*/  PLOP3.LUT P0, PT, PT, PT, UP0, 0x80, 0x8 ;  /* 0x000000000008781c */ /* 0x000fda0003f0f008 */
[----:B-1----:R-:W-:Y:S05]  /*5a90*/  @!P0 EXIT ;  /* 0x000000000000894d */ /* 0x002fea0003800000 */
[----:B------:R-:W-:Y:S01]  /*5aa0*/  BAR.SYNC.DEFER_BLOCKING 0x6, 0xa0 ;  /* 0x0182800000007b1d */ /* 0x000fe20000010000 */
[C---:B------:R-:W-:Y:S01]  /*5ab0*/  IMAD.SHL.U32 R7, R85.reuse, 0x40, RZ ;  /* 0x0000004055077824 */ /* 0x040fe200078e00ff */
[C---:B------:R-:W-:Y:S01]  /*5ac0*/  LOP3.LUT R87, R85.reuse, 0x60, RZ, 0xc0, !PT ;  /* 0x0000006055577812 */ /* 0x040fe200078ec0ff */
[C---:B------:R-:W-:Y:S02]  /*5ad0*/  IMAD.SHL.U32 R4, R85.reuse, 0x20, RZ ;  /* 0x0000002055047824 */ /* 0x040fe400078e00ff */
[----:B------:R-:W-:Y:S02]  /*5ae0*/  HFMA2 R36, -RZ, RZ, 0, 0 ;  /* 0x00000000ff247431 */ /* 0x000fe400000001ff */
[----:B------:R-:W-:Y:S01]  /*5af0*/  IMAD.SHL.U32 R5, R85, 0x8, RZ ;  /* 0x0000000855057824 */ /* 0x000fe200078e00ff */
[----:B------:R-:W-:Y:S01]  /*5b00*/  UMOV UR44, 0x400 ;  /* 0x00000400002c7882 */ /* 0x000fe20000000000 */
[----:B------:R-:W1:Y:S01]  /*5b10*/  LDC.64 R72, c[0x0][0x8b0] ;  /* 0x00022c00ff487b82 */ /* 0x000e620000000a00 */
[----:B------:R-:W-:Y:S01]  /*5b20*/  ULEA UR44, UR45, UR44, 0x18 ;  /* 0x0000002c2d2c7291 */ /* 0x000fe2000f8ec0ff */
[----:B------:R-:W-:Y:S01]  /*5b30*/  LOP3.LUT R6, R7, 0x180, RZ, 0xc0, !PT ;  /* 0x0000018007067812 */ /* 0x000fe200078ec0ff */
[C---:B------:R-:W-:Y:S01]  /*5b40*/  IMAD.U32 R37, R85.reuse, 0x10000, RZ ;  /* 0x0001000055257824 */ /* 0x040fe200078e00ff */
[----:B------:R-:W-:Y:S01]  /*5b50*/  LOP3.LUT R4, R4, 0xc00, RZ, 0xc0, !PT ;  /* 0x00000c0004047812 */ /* 0x000fe200078ec0ff */
[----:B------:R-:W-:Y:S01]  /*5b60*/  UIADD3 UR4, UPT, UPT, UR44, 0x4400, URZ ;  /* 0x000044002c047890 */ /* 0x000fe2000fffe0ff */
[----:B------:R-:W-:Y:S01]  /*5b70*/  LOP3.LUT R5, R6, 0x30, R5, 0xf8, !PT ;  /* 0x0000003006057812 */ /* 0x000fe200078ef805 */
[----:B------:R-:W-:Y:S01]  /*5b80*/  IMAD.SHL.U32 R6, R85, 0x2, RZ ;  /* 0x0000000255067824 */ /* 0x000fe200078e00ff */
[----:B------:R-:W2:Y:S01]  /*5b90*/  LDC.64 R70, c[0x0][0x8a8] ;  /* 0x00022a00ff467b82 */ /* 0x000ea20000000a00 */
[----:B------:R-:W-:Y:S01]  /*5ba0*/  LOP3.LUT R4, R4, 0x40, R7, 0xf8, !PT ;  /* 0x0000004004047812 */ /* 0x000fe200078ef807 */
[----:B------:R-:W-:Y:S01]  /*5bb0*/  UIADD3 UR5, UPT, UPT, UR44, 0x400, URZ ;  /* 0x000004002c057890 */ /* 0x000fe2000fffe0ff */
[----:B------:R-:W-:Y:S01]  /*5bc0*/  LOP3.LUT R37, R37, 0x600000, RZ, 0xc0, !PT ;  /* 0x0060000025257812 */ /* 0x000fe200078ec0ff */
[----:B------:R-:W-:Y:S01]  /*5bd0*/  IMAD.MOV.U32 R84, RZ, RZ, RZ ;  /* 0x000000ffff547224 */ /* 0x000fe200078e00ff */
[----:B------:R-:W-:Y:S01]  /*5be0*/  LOP3.LUT R85, R85, 0x2, RZ, 0xc0, !PT ;  /* 0x0000000255557812 */ /* 0x000fe200078ec0ff */
[----:B------:R-:W-:Y:S01]  /*5bf0*/  IMAD.MOV.U32 R79, RZ, RZ, RZ ;  /* 0x000000ffff4f7224 */ /* 0x000fe200078e00ff */
[----:B------:R-:W-:-:S02]  /*5c00*/  LOP3.LUT R5, R5, 0x20, R6, 0x78, !PT ;  /* 0x0000002005057812 */ /* 0x000fc400078e7806 */
[----:B------:R-:W-:Y:S01]  /*5c10*/  CS2R R82, SRZ ;  /* 0x0000000000527805 */ /* 0x000fe2000001ff00 */
[----:B------:R-:W3:Y:S01]  /*5c20*/  LDS R0, [UR44+0x240] ;  /* 0x0002402cff007984 */ /* 0x000ee20008000800 */
[----:B------:R-:W-:Y:S01]  /*5c30*/  LOP3.LUT R4, R4, 0x200, R7, 0xf8, !PT ;  /* 0x0000020004047812 */ /* 0x000fe200078ef807 */
[----:B------:R-:W-:Y:S01]  /*5c40*/  IMAD.U32 R88, RZ, RZ, UR5 ;  /* 0x00000005ff587e24 */ /* 0x000fe2000f8e00ff */
[----:B------:R-:W-:Y:S01]  /*5c50*/  MOV R81, RZ ;  /* 0x000000ff00517202 */ /* 0x000fe20000000f00 */
[----:B------:R-:W-:Y:S01]  /*5c60*/  IMAD.MOV R80, RZ, RZ, -R85 ;  /* 0x000000ffff507224 */ /* 0x000fe200078e0a55 */
[----:B------:R-:W-:Y:S01]  /*5c70*/  LOP3.LUT R69, R4, R5, RZ, 0xfc, !PT ;  /* 0x0000000504457212 */ /* 0x000fe200078efcff */
[----:B------:R-:W-:Y:S01]  /*5c80*/  IMAD.U32 R86, RZ, RZ, UR4 ;  /* 0x00000004ff567e24 */ /* 0x000fe2000f8e00ff */
[----:B------:R-:W4:Y:S01]  /*5c90*/  LDCU UR58, c[0x0][0x370] ;  /* 0x00006e00ff3a77ac */ /* 0x000f220008000800 */
[----:B------:R-:W1:Y:S01]  /*5ca0*/  LDCU.64 UR62, c[0x0][0x348] ;  /* 0x00006900ff3e77ac */ /* 0x000e620008000a00 */
[----:B------:R-:W1:Y:S01]  /*5cb0*/  LDCU UR43, c[0x0][0xb0c] ;  /* 0x00016180ff2b77ac */ /* 0x000e620008000800 */
[----:B------:R-:W1:Y:S01]  /*5cc0*/  LDCU UR39, c[0x0][0xb30] ;  /* 0x00016600ff2777ac */ /* 0x000e620008000800 */
[----:B------:R-:W1:Y:S01]  /*5cd0*/  LDCU.64 UR56, c[0x0][0x888] ;  /* 0x00011100ff3877ac */ /* 0x000e620008000a00 */
[----:B------:R-:W1:Y:S01]  /*5ce0*/  LDCU.64 UR40, c[0x0][0xb28] ;  /* 0x00016500ff2877ac */ /* 0x000e620008000a00 */
[----:B------:R-:W1:Y:S01]  /*5cf0*/  LDCU.64 UR60, c[0x0][0x890] ;  /* 0x00011200ff3c77ac */ /* 0x000e620008000a00 */
[----:B------:R-:W1:Y:S01]  /*5d00*/  LDCU.128 UR52, c[0x0][0xb10] ;  /* 0x00016200ff3477ac */ /* 0x000e620008000c00 */
[----:B------:R-:W1:Y:S02]  /*5d10*/  LDCU UR47, c[0x0][0x374] ;  /* 0x00006e80ff2f77ac */ /* 0x000e640008000800 */
[----:B-1234-:R-:W-:-:S07]  /*5d20*/  IMAD.IADD R37, R0, 0x1, R37 ;  /* 0x0000000100257824 */ /* 0x01efce00078e0225 */
.L_x_148:
[----:B------:R-:W-:Y:S02]  /*5d30*/  LEA R3, R79, UR44, 0x3 ;  /* 0x0000002c4f037c11 */ /* 0x000fe4000f8e18ff */
[----:B------:R-:W-:Y:S02]  /*5d40*/  SHF.L.U32 R0, R83, 0x1f, RZ ;  /* 0x0000001f53007819 */ /* 0x000fe400000006ff */
[----:B-1----:R-:W-:Y:S02]  /*5d50*/  LEA R4, R79, UR44, 0x4 ;  /* 0x0000002c4f047c11 */ /* 0x002fe4000f8e20ff */
[----:B------:R-:W1:Y:S02]  /*5d60*/  SYNCS.PHASECHK.TRANS64.TRYWAIT P0, [R3+URZ+0x190], R0 ;  /* 0x00019000030075a7 */ /* 0x000e6400080011ff */
[----:B-1----:R-:W-:Y:S05]  /*5d70*/  @!P0 BRA `(.L_x_107) ;  /* 0x00000054001c8947 */ /* 0x002fea0003800000 */
.L_x_224:
        /* <DEDUP_REMOVED lines=8> */
[----:B--2---:R-:W-:Y:S11]  /*5e00*/  LOP3.LUT P0, RZ, R6, 0x1, RZ, 0xc0, !PT ;  /* 0x0000000106ff7812 */ /* 0x004ff6000780c0ff */
[----:B------:R-:W-:Y:S02]  /*5e10*/  @!UPT UIADD3 URZ, UPT, UPT, URZ, URZ, URZ ;  /* 0x000000fffffff290 */ /* 0x000fe4000fffe0ff */
[----:B---3--:R-:W-:Y:S01]  /*5e20*/  VOTEU.ANY UP1, P0 ;  /* 0x0000000000ff7886 */ /* 0x008fe20000020100 */
[----:B------:R-:W-:Y:S01]  /*5e30*/  PLOP3.LUT P0, PT, PT, PT, UP1, 0x80, 0x8 ;  /* 0x000000000008781c */ /* 0x000fe20003f0f018 */
[----:B------:R-:W-:Y:S11]  /*5e40*/  UP2UR UR46, UPR, URZ, 0x2 ;  /* 0x00000002ff2e7883 */ /* 0x000ff60008000000 */
[----:B------:R-:W-:Y:S01]  /*5e50*/  @!UPT UIADD3 URZ, UPT, UPT, URZ, URZ, URZ ;  /* 0x000000fffffff290 */ /* 0x000fe2000fffe0ff */
[----:B-1----:R-:W-:Y:S02]  /*5e60*/  @P0 SHF.R.U32.HI R0, RZ, 0x10, R5 ;  /* 0x00000010ff000819 */ /* 0x002fe40000011605 */
        /* <DEDUP_REMOVED lines=12> */
[----:B------:R-:W2:Y:S01]  /*5f30*/  LDCU UR12, c[0x0][0xb20] ;  /* 0x00016400ff0c77ac */ /* 0x000ea20008000800 */
[----:B------:R-:W-:Y:S02]  /*5f40*/  UIMAD.WIDE.U32 UR4, UR47, UR55, URZ ;  /* 0x000000372f0472a5 */ /* 0x000fe4000f8e00ff */
[----:B------:R-:W-:Y:S02]  /*5f50*/  UIMAD.WIDE.U32 UR6, UR58, UR52, URZ ;  /* 0x000000343a0672a5 */ /* 0x000fe4000f8e00ff */
[----:B------:R-:W-:Y:S02]  /*5f60*/  UISETP.NE.AND UP0, UPT, UR54, 0x1, UPT ;  /* 0x000000013600788c */ /* 0x000fe4000bf05270 */
[----:B------:R-:W-:Y:S02]  /*5f70*/  UIMAD.WIDE.U32 UR8, UR37, UR55, URZ ;  /* 0x00000037250872a5 */ /* 0x000fe4000f8e00ff */
[----:B------:R-:W-:Y:S02]  /*5f80*/  UIMAD.WIDE.U32 UR10, UR38, UR52, URZ ;  /* 0x00000034260a72a5 */ /* 0x000fe4000f8e00ff */
[----:B------:R-:W-:Y:S02]  /*5f90*/  UISETP.NE.AND UP1, UPT, UR43, 0x1, UPT ;  /* 0x000000012b00788c */ /* 0x000fe4000bf25270 */
[----:B------:R-:W-:Y:S01]  /*5fa0*/  UISETP.NE.AND UP2, UPT, UR42, 0x1, UPT ;  /* 0x000000012a00788c */ /* 0x000fe2000bf45270 */
[----:B------:R-:W-:Y:S02]  /*5fb0*/  UMOV UR4, UR5 ;  /* 0x0000000500047c82 */ /* 0x000fe40008000000 */
[----:B--2---:R-:W-:Y:S03]  /*5fc0*/  USHF.R.U32.HI UR5, URZ, UR12, UR4 ;  /* 0x0000000cff057299 */ /* 0x004fe60008011604 */
[----:B------:R-:W-:Y:S02]  /*5fd0*/  UMOV UR4, UR7 ;  /* 0x0000000700047c82 */ /* 0x000fe40008000000 */
[----:B------:R-:W-:Y:S02]  /*5fe0*/  USHF.R.U32.HI UR7, URZ, UR53, UR4 ;  /* 0x00000035ff077299 */ /* 0x000fe40008011604 */
[----:B------:R-:W-:Y:S02]  /*5ff0*/  USEL UR4, UR47, UR5, !UP0 ;  /* 0x000000052f047287 */ /* 0x000fe4000c000000 */
[----:B------:R-:W-:Y:S01]  /*6000*/  USEL UR7, UR58, UR7, !UP1 ;  /* 0x000000073a077287 */ /* 0x000fe2000c800000 */
[----:B------:R-:W-:Y:S01]  /*6010*/  UMOV UR5, UR9 ;  /* 0x0000000900057c82 */ /* 0x000fe20008000000 */
[----:B------:R-:W-:Y:S02]  /*6020*/  UIMAD.WIDE.U32 UR8, UR4, UR40, URZ ;  /* 0x00000028040872a5 */ /* 0x000fe4000f8e00ff */
[----:B------:R-:W-:Y:S03]  /*6030*/  USHF.R.U32.HI UR6, URZ, UR12, UR5 ;  /* 0x0000000cff067299 */ /* 0x000fe60008011605 */
[----:B------:R-:W-:Y:S01]  /*6040*/  UMOV UR5, UR11 ;  /* 0x0000000b00057c82 */ /* 0x000fe20008000000 */
[----:B------:R-:W-:Y:S02]  /*6050*/  UIMAD.WIDE.U32 UR10, UR7, UR40, URZ ;  /* 0x00000028070a72a5 */ /* 0x000fe4000f8e00ff */
[----:B------:R-:W-:Y:S02]  /*6060*/  USHF.R.U32.HI UR12, URZ, UR53, UR5 ;  /* 0x00000035ff0c7299 */ /* 0x000fe40008011605 */
[----:B------:R-:W-:Y:S01]  /*6070*/  USEL UR6, UR37, UR6, !UP0 ;  /* 0x0000000625067287 */ /* 0x000fe2000c000000 */
[----:B------:R-:W-:Y:S02]  /*6080*/  UMOV UR5, UR9 ;  /* 0x0000000900057c82 */ /* 0x000fe40008000000 */
[----:B------:R-:W-:Y:S01]  /*6090*/  UMOV UR10, UR11 ;  /* 0x0000000b000a7c82 */ /* 0x000fe20008000000 */
[----:B------:R-:W-:Y:S02]  /*60a0*/  @UP2 USHF.R.U32.HI UR4, URZ, UR41, UR5 ;  /* 0x00000029ff042299 */ /* 0x000fe40008011605 */
[----:B------:R-:W-:Y:S02]  /*60b0*/  @UP2 USHF.R.U32.HI UR7, URZ, UR41, UR10 ;  /* 0x00000029ff072299 */ /* 0x000fe4000801160a */
[----:B------:R-:W-:Y:S02]  /*60c0*/  UIMAD UR4, UR42, UR4, URZ ;  /* 0x000000042a0472a4 */ /* 0x000fe4000f8e02ff */
[----:B------:R-:W-:Y:S02]  /*60d0*/  UIMAD.WIDE.U32 UR10, UR6, UR40, URZ ;  /* 0x00000028060a72a5 */ /* 0x000fe4000f8e00ff */
[----:B------:R-:W-:Y:S02]  /*60e0*/  USEL UR5, UR38, UR12, !UP1 ;  /* 0x0000000c26057287 */ /* 0x000fe4000c800000 */
[----:B------:R-:W-:Y:S02]  /*60f0*/  UIMAD UR8, UR42, UR7, URZ ;  /* 0x000000072a0872a4 */ /* 0x000fe4000f8e02ff */
[----:B------:R-:W-:Y:S03]  /*6100*/  UISETP.GE.AND UP0, UPT, UR6, UR4, UPT ;  /* 0x000000040600728c */ /* 0x000fe6000bf06270 */
[----:B------:R-:W-:Y:S01]  /*6110*/  UMOV UR4, UR11 ;  /* 0x0000000b00047c82 */ /* 0x000fe20008000000 */
[----:B------:R-:W-:Y:S02]  /*6120*/  UISETP.GE.OR UP0, UPT, UR5, UR8, UP0 ;  /* 0x000000080500728c */ /* 0x000fe40008706670 */
[----:B------:R-:W-:Y:S02]  /*6130*/  USHF.R.U32.HI UR4, URZ, UR41, UR4 ;  /* 0x00000029ff047299 */ /* 0x000fe40008011604 */
[----:B------:R-:W-:Y:S02]  /*6140*/  UIMAD.WIDE.U32 UR8, UR5, UR40, URZ ;  /* 0x00000028050872a5 */ /* 0x000fe4000f8e00ff */
[----:B------:R-:W-:Y:S02]  /*6150*/  USEL UR11, UR6, UR4, !UP2 ;  /* 0x00000004060b7287 */ /* 0x000fe4000d000000 */
[----:B------:R-:W-:Y:S02]  /*6160*/  UIADD3 UR8, UPT, UPT, -UR5, URZ, URZ ;  /* 0x000000ff05087290 */ /* 0x000fe4000fffe1ff */
[----:B------:R-:W-:Y:S01]  /*6170*/  UIADD3 UR10, UPT, UPT, -UR11, URZ, URZ ;  /* 0x000000ff0b0a7290 */ /* 0x000fe2000fffe1ff */
[----:B------:R-:W-:Y:S01]  /*6180*/  @!UP0 UMOV UR4, UR9 ;  /* 0x0000000900048c82 */ /* 0x000fe20008000000 */
[----:B------:R-:W-:Y:S02]  /*6190*/  UIADD3 UR9, UPT, UPT, -UR6, URZ, URZ ;  /* 0x000000ff06097290 */ /* 0x000fe4000fffe1ff */
[----:B------:R-:W-:Y:S02]  /*61a0*/  @!UP0 USHF.R.U32.HI UR4, URZ, UR41, UR4 ;  /* 0x00000029ff048299 */ /* 0x000fe40008011604 */
[----:B------:R-:W-:Y:S02]  /*61b0*/  UIMAD UR10, UR42, UR10, UR6 ;  /* 0x0000000a2a0a72a4 */ /* 0x000fe4000f8e0206 */
[----:B------:R-:W-:Y:S04]  /*61c0*/  @!UP0 USEL UR4, UR5, UR4, !UP2 ;  /* 0x0000000405048287 */ /* 0x000fe8000d000000 */
[----:B------:R-:W-:Y:S02]  /*61d0*/  @!UP0 UIMAD UR10, UR7, UR10, UR4 ;  /* 0x0000000a070a82a4 */ /* 0x000fe4000f8e0204 */
[----:B------:R-:W-:Y:S02]  /*61e0*/  @!UP0 UIADD3 UR11, UPT, UPT, UR11, -UR4, URZ ;  /* 0x800000040b0b8290 */ /* 0x000fe4000fffe0ff */
[----:B------:R-:W-:Y:S02]  /*61f0*/  UIMAD UR7, UR43, UR8, UR38 ;  /* 0x000000082b0772a4 */ /* 0x000fe4000f8e0226 */
[----:B------:R-:W-:Y:S02]  /*6200*/  @!UP0 UIMAD UR6, UR11, UR42, UR5 ;  /* 0x0000002a0b0682a4 */ /* 0x000fe4000f8e0205 */
[----:B------:R-:W-:Y:S01]  /*6210*/  UIMAD UR4, UR54, UR9, UR37 ;  /* 0x00000009360472a4 */ /* 0x000fe2000f8e0225 */
[----:B------:R-:W-:Y:S02]  /*6220*/  @!UP0 UMOV UR5, UR10 ;  /* 0x0000000a00058c82 */ /* 0x000fe40008000000 */
[----:B------:R-:W-:Y:S02]  /*6230*/  UIMAD UR38, UR5, UR43, UR7 ;  /* 0x0000002b052672a4 */ /* 0x000fe4000f8e0207 */
[----:B------:R-:W-:Y:S11]  /*6240*/  UIMAD UR37, UR6, UR54, UR4 ;  /* 0x00000036062572a4 */ /* 0x000ff6000f8e0204 */
[----:B------:R-:W-:Y:S01]  /*6250*/  @!UPT UIADD3 URZ, UPT, UPT, URZ, URZ, URZ ;  /* 0x000000fffffff290 */ /* 0x000fe2000fffe0ff */
.L_x_108:
[----:B------:R-:W-:Y:S01]  /*6260*/  UISETP.NE.AND UP0, UPT, UR39, 0x1, UPT ;  /* 0x000000012700788c */ /* 0x000fe2000bf05270 */
[----:B------:R-:W-:Y:S01]  /*6270*/  R2UR UR11, R88 ;  /* 0x00000000580b72ca */ /* 0x000fe200000e0000 */
[----:B------:R-:W-:Y:S01]  /*6280*/  USHF.L.U32 UR50, UR30, 0x6, URZ ;  /* 0x000000061e327899 */ /* 0x000fe200080006ff */
[----:B------:R-:W-:Y:S01]  /*6290*/  IADD3 R79, PT, PT, R79, 0x1, RZ ;  /* 0x000000014f4f7810 */ /* 0x000fe20007ffe0ff */
[----:B------:R-:W-:Y:S07]  /*62a0*/  USHF.L.U32 UR49, UR31, 0x8, URZ ;  /* 0x000000081f317899 */ /* 0x000fee00080006ff */
[----:B------:R-:W2:Y:S01]  /*62b0*/  @!UP0 LDCU.128 UR12, c[0x0][0xb10] ;  /* 0x00016200ff0c87ac */ /* 0x000ea20008000c00 */
[----:B------:R-:W3:Y:S01]  /*62c0*/  @!UP0 LDCU UR5, c[0x0][0xb0c] ;  /* 0x00016180ff0587ac */ /* 0x000ee20008000800 */
[----:B------:R-:W4:Y:S01]  /*62d0*/  @!UP0 LDCU UR10, c[0x0][0xb20] ;  /* 0x00016400ff0a87ac */ /* 0x000f220008000800 */
[----:B--2---:R-:W-:Y:S02]  /*62e0*/  UIMAD.WIDE.U32 UR8, UR38, UR12, URZ ;  /* 0x0000000c260872a5 */ /* 0x004fe4000f8e00ff */
[----:B------:R-:W-:Y:S02]  /*62f0*/  UIMAD.WIDE.U32 UR6, UR37, UR15, URZ ;  /* 0x0000000f250672a5 */ /* 0x000fe4000f8e00ff */
[----:B------:R-:W-:Y:S03]  /*6300*/  @!UP0 UISETP.NE.AND UP1, UPT, UR14, 0x1, UPT ;  /* 0x000000010e00888c */ /* 0x000fe6000bf25270 */
[----:B------:R-:W-:Y:S01]  /*6310*/  @!UP0 UMOV UR4, UR9 ;  /* 0x0000000900048c82 */ /* 0x000fe20008000000 */
[----:B---3--:R-:W-:Y:S02]  /*6320*/  @!UP0 UISETP.NE.AND UP2, UPT, UR5, 0x1, UPT ;  /* 0x000000010500888c */ /* 0x008fe4000bf45270 */
[----:B------:R-:W-:Y:S01]  /*6330*/  @!UP0 USHF.R.U32.HI UR4, URZ, UR13, UR4 ;  /* 0x0000000dff048299 */ /* 0x000fe20008011604 */
[----:B------:R-:W-:Y:S02]  /*6340*/  @!UP0 UMOV UR6, UR7 ;  /* 0x0000000700068c82 */ /* 0x000fe40008000000 */
[----:B----4-:R-:W-:Y:S02]  /*6350*/  @!UP0 USHF.R.U32.HI UR6, URZ, UR10, UR6 ;  /* 0x0000000aff068299 */ /* 0x010fe40008011606 */
[----:B------:R-:W-:Y:S02]  /*6360*/  @!UP0 USEL UR7, UR38, UR4, !UP2 ;  /* 0x0000000426078287 */ /* 0x000fe4000d000000 */
[----:B------:R-:W-:Y:S04]  /*6370*/  @!UP0 USEL UR6, UR37, UR6, !UP1 ;  /* 0x0000000625068287 */ /* 0x000fe8000c800000 */
[----:B------:R-:W-:Y:S02]  /*6380*/  @!UP0 UIADD3 UR4, UPT, UPT, -UR7, UR6, URZ ;  /* 0x0000000607048290 */ /* 0x000fe4000fffe1ff */
[----:B------:R-:W-:Y:S02]  /*6390*/  @!UP0 UIADD3 UR6, UPT, UPT, UR7, -UR6, URZ ;  /* 0x8000000607068290 */ /* 0x000fe4000fffe0ff */
[----:B------:R-:W-:Y:S02]  /*63a0*/  @!UP0 UIMAD UR38, UR4, UR5, UR38 ;  /* 0x00000005042682a4 */ /* 0x000fe4000f8e0226 */
[----:B------:R-:W-:Y:S02]  /*63b0*/  @!UP0 UIMAD UR37, UR6, UR14, UR37 ;  /* 0x0000000e062582a4 */ /* 0x000fe4000f8e0225 */
[----:B------:R-:W-:Y:S09]  /*63c0*/  ULOP3.LUT UP0, URZ, UR11, 0x1b0, URZ, 0xc0, !UPT ;  /* 0x000001b00bff7892 */ /* 0x000ff2000f80c0ff */
[----:B------:R-:W-:Y:S05]  /*63d0*/  BRA.U !UP0, `(.L_x_109) ;  /* 0x0000000108407547 */ /* 0x000fea000b800000 */
[----:B------:R-:W2:Y:S01]  /*63e0*/  LDCU.64 UR8, c[0x4][0x88] ;  /* 0x01001100ff0877ac */ /* 0x000ea20008000a00 */
[----:B------:R-:W-:Y:S01]  /*63f0*/  MOV R3, 0x0 ;  /* 0x0000000000037802 */ /* 0x000fe20000000f00 */
[----:B------:R-:W-:Y:S02]  /*6400*/  HFMA2 R12, -RZ, RZ, 0, 5.9604644775390625e-08 ;  /* 0x00000001ff0c7431 */ /* 0x000fe400000001ff */
[----:B------:R-:W-:Y:S02]  /*6410*/  IMAD.MOV.U32 R8, RZ, RZ, 0x70 ;  /* 0x00000070ff087424 */ /* 0x000fe400078e00ff */
[----:B------:R-:W-:Y:S01]  /*6420*/  IMAD.MOV.U32 R13, RZ, RZ, RZ ;  /* 0x000000ffff0d7224 */ /* 0x000fe200078e00ff */
[----:B------:R-:W3:Y:S01]  /*6430*/  LDCU.64 UR6, c[0x4][0x90] ;  /* 0x01001200ff0677ac */ /* 0x000ee20008000a00 */
[----:B------:R-:W4:Y:S01]  /*6440*/  LDC.64 R2, c[0x4][R3] ;  /* 0x0100000003027b82 */ /* 0x000f220000000a00 */
[----:B------:R-:W1:Y:S01]  /*6450*/  LDCU.64 UR4, c[0x4][0x8] ;  /* 0x01000100ff0477ac */ /* 0x000e620008000a00 */
[----:B--2---:R-:W-:Y:S01]  /*6460*/  MOV R5, UR9 ;  /* 0x0000000900057c02 */ /* 0x004fe20008000f00 */
[----:B------:R-:W-:Y:S01]  /*6470*/  IMAD.U32 R4, RZ, RZ, UR8 ;  /* 0x00000008ff047e24 */ /* 0x000fe2000f8e00ff */
[----:B---3--:R-:W-:Y:S01]  /*6480*/  MOV R7, UR7 ;  /* 0x0000000700077c02 */ /* 0x008fe20008000f00 */
[----:B------:R-:W-:Y:S01]  /*6490*/  IMAD.U32 R6, RZ, RZ, UR6 ;  /* 0x00000006ff067e24 */ /* 0x000fe2000f8e00ff */
[----:B-1----:R-:W-:Y:S01]  /*64a0*/  MOV R11, UR5 ;  /* 0x00000005000b7c02 */ /* 0x002fe20008000f00 */
[----:B------:R-:W-:Y:S02]  /*64b0*/  IMAD.U32 R10, RZ, RZ, UR4 ;  /* 0x00000004ff0a7e24 */ /* 0x000fe4000f8e00ff */
[----:B------:R-:W-:Y:S07]  /*64c0*/  LEPC R20, `(.L_x_109) ;  /* 0x000000001014794e */ /* 0x000fee0000000000 */
[----:B----45:R-:W-:Y:S05]  /*64d0*/  CALL.ABS.NOINC R2 ;  /* 0x0000000002007343 */ /* 0x030fea0003c00000 */
.L_x_109:
[----:B------:R-:W-:Y:S01]  /*64e0*/  LOP3.LUT P0, RZ, R86, 0x1b0, RZ, 0xc0, !PT ;  /* 0x000001b056ff7812 */ /* 0x000fe2000780c0ff */
[----:B------:R-:W-:Y:S11]  /*64f0*/  BSSY.RECONVERGENT B6, `(.L_x_110) ;  /* 0x0000013000067945 */ /* 0x000ff60003800200 */
[----:B------:R-:W-:Y:S01]  /*6500*/  @!UPT UIADD3 URZ, UPT, UPT, URZ, URZ, URZ ;  /* 0x000000fffffff290 */ /* 0x000fe2000fffe0ff */
[----:B------:R-:W-:Y:S05]  /*6510*/  @!P0 BRA `(.L_x_111) ;  /* 0x0000000000408947 */ /* 0x000fea0003800000 */
        /* <DEDUP_REMOVED lines=16> */
.L_x_111:
[----:B------:R-:W-:Y:S05]  /*6620*/  BSYNC.RECONVERGENT B6 ;  /* 0x0000000000067941 */ /* 0x000fea0003800200 */
.L_x_110:
[----:B------:R-:W-:Y:S01]  /*6630*/  R2UR UR4, R78 ;  /* 0x000000004e0472ca */ /* 0x000fe200000e0000 */
[----:B------:R-:W-:Y:S01]  /*6640*/  UISETP.NE.U32.AND UP0, UPT, UR60, URZ, UPT ;  /* 0x000000ff3c00728c */ /* 0x000fe2000bf05070 */
[----:B------:R-:W-:Y:S02]  /*6650*/  ISETP.NE.U32.AND P4, PT, R72, RZ, PT ;  /* 0x000000ff4800720c */ /* 0x000fe40003f85070 */
[----:B------:R-:W-:Y:S01]  /*6660*/  ISETP.NE.U32.AND P2, PT, RZ, UR56, PT ;  /* 0x00000038ff007c0c */ /* 0x000fe2000bf45070 */
[----:B------:R-:W-:Y:S01]  /*6670*/  UISETP.NE.AND.EX UP1, UPT, UR61, URZ, UPT, UP0 ;  /* 0x000000ff3d00728c */ /* 0x000fe2000bf25300 */
[----:B------:R-:W-:Y:S01]  /*6680*/  ISETP.NE.AND.EX P4, PT, R73, RZ, PT, P4 ;  /* 0x000000ff4900720c */ /* 0x000fe20003f85340 */
[----:B------:R-:W-:Y:S01]  /*6690*/  UPLOP3.LUT UP0, UPT, UPT, UPT, UPT, 0x40, 0x4 ;  /* 0x000000000004789c */ /* 0x000fe20003f0e870 */
[----:B------:R-:W-:Y:S05]  /*66a0*/  ISETP.NE.AND.EX P2, PT, RZ, UR57, PT, P2 ;  /* 0x00000039ff007c0c */ /* 0x000fea000bf45320 */
[----:B------:R-:W-:Y:S06]  /*66b0*/  UISETP.NE.AND UP2, UPT, UR4, URZ, UPT ;  /* 0x000000ff0400728c */ /* 0x000fec000bf45270 */
[----:B------:R-:W-:Y:S05]  /*66c0*/  PLOP3.LUT P1, PT, PT, PT, UP2, 0x80, 0x8 ;  /* 0x000000000008781c */ /* 0x000fea0003f2f028 */
[----:B------:R-:W-:Y:S06]  /*66d0*/  @UP2 UPLOP3.LUT UP0, UPT, UPT, UPT, UP1, 0x80, 0x8 ;  /* 0x000000000008289c */ /* 0x000fec0003f0f010 */
[----:B------:R-:W-:Y:S01]  /*66e0*/  PLOP3.LUT P0, PT, PT, PT, UP0, 0x80, 0x8 ;  /* 0x000000000008781c */ /* 0x000fe20003f0f008 */
[----:B------:R-:W-:Y:S01]  /*66f0*/  @!UPT UIADD3 URZ, UPT, UPT, URZ, URZ, URZ ;  /* 0x000000fffffff290 */ /* 0x000fe2000fffe0ff */
[----:B------:R-:W-:Y:S11]  /*6700*/  BRA.U !UP1, `(.L_x_112) ;  /* 0x00000001093c7547 */ /* 0x000ff6000b800000 */
[----:B------:R-:W-:Y:S01]  /*6710*/  UISETP.NE.U32.AND UP0, UPT, UR56, URZ, UPT ;  /* 0x000000ff3800728c */ /* 0x000fe2000bf05070 */
[----:B-1----:R-:W-:Y:S01]  /*6720*/  HFMA2 R0, -RZ, RZ, 0, 5.9604644775390625e-08 ;  /* 0x00000001ff007431 */ /* 0x002fe200000001ff */
[----:B------:R-:W1:Y:S01]  /*6730*/  LDCU.64 UR8, c[0x0][0x358] ;  /* 0x00006b00ff0877ac */ /* 0x000e620008000a00 */
[----:B------:R-:W-:Y:S01]  /*6740*/  IMAD.MOV.U32 R74, RZ, RZ, 0x1 ;  /* 0x00000001ff4a7424 */ /* 0x000fe200078e00ff */
[----:B------:R-:W-:Y:S06]  /*6750*/  UISETP.NE.AND.EX UP0, UPT, UR57, URZ, UPT, UP0 ;  /* 0x000000ff3900728c */ /* 0x000fec000bf05300 */
[----:B------:R-:W-:Y:S05]  /*6760*/  PLOP3.LUT P3, PT, PT, PT, UP0, 0x80, 0x8 ;  /* 0x000000000008781c */ /* 0x000fea0003f6f008 */
[----:B------:R-:W2:Y:S01]  /*6770*/  @UP0 LDCU.64 UR4, c[0x0][0x888] ;  /* 0x00011100ff0407ac */ /* 0x000ea20008000a00 */
[----:B------:R-:W-:Y:S07]  /*6780*/  @UP0 UIMAD UR6, UR36, UR60, URZ ;  /* 0x0000003c240602a4 */ /* 0x000fee000f8e02ff */
[----:B------:R-:W-:Y:S01]  /*6790*/  @!P3 PRMT R74, R0, 0x7610, R74 ;  /* 0x00007610004ab816 */ /* 0x000fe2000000004a */
[----:B--2---:R-:W-:Y:S06]  /*67a0*/  @UP0 UIMAD.WIDE UR4, UR6, 0x4, UR4 ;  /* 0x00000004060408a5 */ /* 0x004fec000f8e0204 */
[----:B-----5:R-:W-:Y:S01]  /*67b0*/  IMAD.U32 R40, RZ, RZ, UR4 ;  /* 0x00000004ff287e24 */ /* 0x020fe2000f8e00ff */
[----:B------:R-:W-:Y:S04]  /*67c0*/  MOV R41, UR5 ;  /* 0x0000000500297c02 */ /* 0x000fe80008000f00 */
[----:B------:R-:W2:Y:S01]  /*67d0*/  @!UP0 LDCU UR4, c[0x0][0x880] ;  /* 0x00011000ff0487ac */ /* 0x000ea20008000800 */
[----:B-1----:R3:W5:Y:S02]  /*67e0*/  @P3 LDG.E R40, desc[UR8][R40.64] ;  /* 0x0000000828283981 */ /* 0x002764000c1e1900 */
[----:B--23--:R-:W-:Y:S02]  /*67f0*/  @!P3 IMAD.U32 R40, RZ, RZ, UR4 ;  /* 0x00000004ff28be24 */ /* 0x00cfe4000f8e00ff */
.L_x_112:
[----:B------:R-:W-:Y:S05]  /*6800*/  @!P4 BRA `(.L_x_113) ;  /* 0x000000000024c947 */ /* 0x000fea0003800000 */
[----:B------:R-:W-:Y:S01]  /*6810*/  ISETP.NE.U32.AND P3, PT, R70, RZ, PT ;  /* 0x000000ff4600720c */ /* 0x000fe20003f65070 */
[----:B------:R-:W2:Y:S03]  /*6820*/  LDCU.64 UR4, c[0x0][0x358] ;  /* 0x00006b00ff0477ac */ /* 0x000ea60008000a00 */
[----:B------:R-:W-:Y:S11]  /*6830*/  ISETP.NE.AND.EX P3, PT, R71, RZ, PT, P3 ;  /* 0x000000ff4700720c */ /* 0x000ff60003f65330 */
[----:B------:R-:W-:Y:S02]  /*6840*/  @!UPT UIADD3 URZ, UPT, UPT, URZ, URZ, URZ ;  /* 0x000000fffffff290 */ /* 0x000fe4000fffe0ff */
[----:B------:R-:W3:Y:S01]  /*6850*/  @P3 LDC.64 R2, c[0x0][0x8a8] ;  /* 0x00022a00ff023b82 */ /* 0x000ee20000000a00 */
[----:B-1----:R-:W-:Y:S04]  /*6860*/  @P3 IMAD R0, R72, UR36, RZ ;  /* 0x0000002448003c24 */ /* 0x002fe8000f8e02ff */
[----:B---3--:R-:W-:Y:S05]  /*6870*/  @P3 IMAD.WIDE R2, R0, 0x4, R2 ;  /* 0x0000000400023825 */ /* 0x008fea00078e0202 */
[----:B--2--5:R2:W5:Y:S02]  /*6880*/  @P3 LDG.E R38, desc[UR4][R2.64] ;  /* 0x0000000402263981 */ /* 0x024564000c1e1900 */
[----:B--2---:R-:W3:Y:S02]  /*6890*/  @!P3 LDC R38, c[0x0][0x8a0] ;  /* 0x00022800ff26bb82 */ /* 0x004ee40000000800 */
.L_x_113:
[----:B-----5:R-:W-:Y:S01]  /*68a0*/  ISETP.NE.AND P4, PT, R40, RZ, PT ;  /* 0x000000ff2800720c */ /* 0x020fe20003f85270 */
[----:B------:R-:W-:Y:S01]  /*68b0*/  BSSY B1, `(.L_x_114) ;  /* 0x0000042000017945 */ /* 0x000fe20003800000 */
[----:B------:R-:W-:Y:S01]  /*68c0*/  SEL R5, RZ, 0xffffffff, P2 ;  /* 0xffffffffff057807 */ /* 0x000fe20001000000 */
[----:B------:R-:W-:Y:S01]  /*68d0*/  IMAD.MOV.U32 R53, RZ, RZ, 0x1 ;  /* 0x00000001ff357424 */ /* 0x000fe200078e00ff */
[----:B------:R-:W-:Y:S02]  /*68e0*/  LOP3.LUT P3, RZ, R74, 0xff, RZ, 0xc0, !PT ;  /* 0x000000ff4aff7812 */ /* 0x000fe4000786c0ff */
[----:B------:R-:W-:Y:S02]  /*68f0*/  CS2R R46, SRZ ;  /* 0x00000000002e7805 */ /* 0x000fe4000001ff00 */
[----:B-1----:R-:W-:Y:S02]  /*6900*/  @P1 SEL R0, RZ, 0xffffffff, P4 ;  /* 0xffffffffff001807 */ /* 0x002fe40002000000 */
[----:B------:R-:W-:Y:S02]  /*6910*/  CS2R R44, SRZ ;  /* 0x00000000002c7805 */ /* 0x000fe4000001ff00 */
[----:B------:R-:W-:Y:S02]  /*6920*/  LEA R2, R82, UR44, 0x3 ;  /* 0x0000002c52027c11 */ /* 0x000fe4000f8e18ff */
[----:B------:R-:W-:Y:S02]  /*6930*/  CS2R R50, SRZ ;  /* 0x0000000000327805 */ /* 0x000fe4000001ff00 */
[----:B------:R-:W-:Y:S02]  /*6940*/  @P0 SEL R0, R5, R0, !P3 ;  /* 0x0000000005000207 */ /* 0x000fe40005800000 */
[----:B------:R-:W-:Y:S02]  /*6950*/  CS2R R48, SRZ ;  /* 0x0000000000307805 */ /* 0x000fe4000001ff00 */
[----:B------:R-:W-:Y:S02]  /*6960*/  LEA R52, R36, UR44, 0x3 ;  /* 0x0000002c24347c11 */ /* 0x000fe4000f8e18ff */
[----:B------:R-:W-:Y:S02]  /*6970*/  @P1 LOP3.LUT R0, R0, 0x1, RZ, 0xc0, !PT ;  /* 0x0000000100001812 */ /* 0x000fe400078ec0ff */
[----:B------:R-:W-:Y:S02]  /*6980*/  SHF.L.U32 R3, R84, 0x1f, RZ ;  /* 0x0000001f54037819 */ /* 0x000fe400000006ff */
[----:B------:R-:W-:Y:S02]  /*6990*/  ISETP.NE.U32.OR P6, PT, R0, 0x1, !P1 ;  /* 0x000000010000780c */ /* 0x000fe40004fc5470 */
[----:B------:R-:W-:Y:S02]  /*69a0*/  PLOP3.LUT P2, PT, PT, PT, UP1, 0x80, 0x8 ;  /* 0x000000000008781c */ /* 0x000fe40003f4f018 */
[----:B------:R-:W-:Y:S02]  /*69b0*/  LEA.HI R39, R36, R36, RZ, 0x1 ;  /* 0x0000002424277211 */ /* 0x000fe400078f08ff */
[----:B------:R-:W-:Y:S02]  /*69c0*/  SEL R4, RZ, 0xffffffff, P4 ;  /* 0xffffffffff047807 */ /* 0x000fe40002000000 */
[----:B------:R-:W-:Y:S05]  /*69d0*/  P2R R61, PR, RZ, 0x40 ;  /* 0x00000040ff3d7803 */ /* 0x000fea0000000000 */
[----:B------:R-:W-:Y:S02]  /*69e0*/  @P6 SHF.L.U32 R0, R81, 0x1f, RZ ;  /* 0x0000001f51006819 */ /* 0x000fe400000006ff */
[----:B------:R-:W-:Y:S02]  /*69f0*/  @P2 SEL R4, R5, R4, !P3 ;  /* 0x0000000405042207 */ /* 0x000fe40005800000 */
[----:B------:R1:W2:Y:S02]  /*6a00*/  @P6 SYNCS.PHASECHK.TRANS64.TRYWAIT P1, [R2+URZ+0x140], R0 ;  /* 0x00014000020065a7 */ /* 0x0002a400080211ff */
[----:B------:R-:W-:Y:S04]  /*6a10*/  LOP3.LUT R4, R4, 0x1, RZ, 0xc0, !PT ;  /* 0x0000000104047812 */ /* 0x000fe800078ec0ff */
[----:B------:R-:W-:Y:S04]  /*6a20*/  ISETP.NE.U32.AND P5, PT, R4, 0x1, PT ;  /* 0x000000010400780c */ /* 0x000fe80003fa5070 */
[----:B------:R-:W-:Y:S01]  /*6a30*/  P2R R54, PR, RZ, 0x20 ;  /* 0x00000020ff367803 */ /* 0x000fe20000000000 */
[----:B------:R4:W3:Y:S01]  /*6a40*/  SYNCS.PHASECHK.TRANS64.TRYWAIT P0, [R52+URZ+0x1b0], R3 ;  /* 0x0001b003340075a7 */ /* 0x0008e200080011ff */
[C---:B-1----:R-:W-:Y:S01]  /*6a50*/  IMAD.SHL.U32 R0, R39.reuse, 0x80, RZ ;  /* 0x0000008027007824 */ /* 0x042fe200078e00ff */
[----:B------:R-:W-:Y:S04]  /*6a60*/  LOP3.LUT R39, R39, 0xffe, RZ, 0xc0, !PT ;  /* 0x00000ffe27277812 */ /* 0x000fe800078ec0ff */
[----:B------:R-:W-:Y:S01]  /*6a70*/  LOP3.LUT R0, R0, 0xffffff00, RZ, 0xc0, !PT ;  /* 0xffffff0000007812 */ /* 0x000fe200078ec0ff */
[----:B------:R-:W-:Y:S04]  /*6a80*/  IMAD.IADD R39, R36, 0x1, -R39 ;  /* 0x0000000124277824 */ /* 0x000fe800078e0a27 */
[----:B------:R-:W-:Y:S04]  /*6a90*/  IMAD.IADD R0, R37, 0x1, R0 ;  /* 0x0000000125007824 */ /* 0x000fe800078e0200 */
[----:B------:R-:W-:Y:S01]  /*6aa0*/  IMAD R39, R39, 0x100000, R0 ;  /* 0x0010000027277824 */ /* 0x000fe200078e0200 */
[----:B--2---:R-:W-:Y:S01]  /*6ab0*/  @P6 SEL R53, RZ, 0x1, !P1 ;  /* 0x00000001ff356807 */ /* 0x004fe20004800000 */
[----:B----4-:R-:W-:Y:S06]  /*6ac0*/  @!P6 BRA `(.L_x_115) ;  /* 0x000000000080e947 */ /* 0x010fec0003800000 */
[----:B------:R-:W-:Y:S01]  /*6ad0*/  @P5 IMAD R5, R82, 0x1000, R69 ;  /* 0x0000100052055824 */ /* 0x000fe200078e0245 */
[----:B------:R-:W-:Y:S01]  /*6ae0*/  ISETP.NE.AND P1, PT, R53, RZ, PT ;  /* 0x000000ff3500720c */ /* 0x000fe20003f25270 */
[----:B------:R-:W-:Y:S01]  /*6af0*/  BSSY B0, `(.L_x_116) ;  /* 0x000000b000007945 */ /* 0x000fe20003800000 */
[----:B------:R-:W-:Y:S01]  /*6b00*/  CS2R R50, SRZ ;  /* 0x0000000000327805 */ /* 0x000fe2000001ff00 */
[----:B------:R-:W-:Y:S01]  /*6b10*/  @P5 VIADD R4, R5, UR44 ;  /* 0x0000002c05045c36 */ /* 0x000fe20008000000 */
[----:B------:R-:W-:Y:S02]  /*6b20*/  CS2R R48, SRZ ;  /* 0x0000000000307805 */ /* 0x000fe4000001ff00 */
[----:B------:R-:W-:Y:S02]  /*6b30*/  CS2R R46, SRZ ;  /* 0x00000000002e7805 */ /* 0x000fe4000001ff00 */
[----:B------:R-:W-:Y:S01]  /*6b40*/  CS2R R44, SRZ ;  /* 0x00000000002c7805 */ /* 0x000fe2000001ff00 */
[----:B------:R-:W-:Y:S04]  /*6b50*/  @P5 IMAD R4, R85, -0x10, R4 ;  /* 0xfffffff055045824 */ /* 0x000fe800078e0204 */
[----:B------:R-:W-:Y:S05]  /*6b60*/  @P1 BRA `(.L_x_117) ;  /* 0x00000000000c1947 */ /* 0x000fea0003800000 */
[----:B------:R-:W-:Y:S04]  /*6b70*/  SHF.L.U32 R0, R81, 0x1f, RZ ;  /* 0x0000001f51007819 */ /* 0x000fe800000006ff */
[----:B------:R-:W1:Y:S02]  /*6b80*/  SYNCS.PHASECHK.TRANS64.TRYWAIT P1, [R2+URZ+0x140], R0 ;  /* 0x00014000020075a7 */ /* 0x000e6400080211ff */
[----:B-1----:R-:W-:Y:S05]  /*6b90*/  @!P1 BRA `(.L_x_118) ;  /* 0x0000004400a89947 */ /* 0x002fea0003800000 */
.L_x_117:
[----:B------:R-:W-:Y:S05]  /*6ba0*/  BSYNC B0 ;  /* 0x0000000000007941 */ /* 0x000fea0003800000 */
.L_x_116:
[----:B------:R-:W-:Y:S01]  /*6bb0*/  ISETP.NE.AND P1, PT, R54, RZ, PT ;  /* 0x000000ff3600720c */ /* 0x000fe20003f25270 */
[----:B-1----:R-:W-:Y:S02]  /*6bc0*/  VIADD R2, R2, 0x160 ;  /* 0x0000016002027836 */ /* 0x002fe40000000000 */
[----:B------:R-:W-:Y:S02]  /*6bd0*/  IMAD.U32 R0, RZ, RZ, UR45 ;  /* 0x0000002dff007e24 */ /* 0x000fe4000f8e00ff */
[----:B------:R-:W-:Y:S03]  /*6be0*/  VIADD R82, R82, 0x1 ;  /* 0x0000000152527836 */ /* 0x000fe60000000000 */
[----:B------:R-:W-:Y:S05]  /*6bf0*/  PRMT R0, R0, 0x654, R2 ;  /* 0x0000065400007816 */ /* 0x000fea0000000002 */
[----:B------:R1:W2:Y:S04]  /*6c00*/  @P1 LDS.128 R48, [R5+UR44+0x400] ;  /* 0x0004002c05301984 */ /* 0x0002a80008000c00 */
[----:B------:R1:W4:Y:S01]  /*6c10*/  @P1 LDS.128 R44, [R4+0x410] ;  /* 0x00041000042c1984 */ /* 0x0003220000000c00 */
[C---:B------:R-:W-:Y:S01]  /*6c20*/  ISETP.NE.AND P1, PT, R82.reuse, 0x4, PT ;  /* 0x000000045200780c */ /* 0x040fe20003f25270 */
[----:B------:R-:W-:Y:S01]  /*6c30*/  @!PT LDS RZ, [RZ] ;  /* 0x00000000fffff984 */ /* 0x000fe20000000800 */
[----:B------:R-:W-:Y:S01]  /*6c40*/  @!PT LDS RZ, [RZ] ;  /* 0x00000000fffff984 */ /* 0x000fe20000000800 */
[----:B------:R-:W-:Y:S01]  /*6c50*/  @!PT LDS RZ, [RZ] ;  /* 0x00000000fffff984 */ /* 0x000fe20000000800 */
[----:B------:R-:W-:Y:S01]  /*6c60*/  @!PT LDS RZ, [RZ] ;  /* 0x00000000fffff984 */ /* 0x000fe20000000800 */
[----:B------:R5:W-:Y:S06]  /*6c70*/  MEMBAR.ALL.CTA ;  /* 0x0000000000007992 */ /* 0x000bec0000008000 */
[----:B-----5:R-:W5:Y:S01]  /*6c80*/  FENCE.VIEW.ASYNC.S ;  /* 0x00000000000073c6 */ /* 0x020f620000000000 */
[----:B------:R-:W-:Y:S01]  /*6c90*/  SEL R82, R82, RZ, P1 ;  /* 0x000000ff52527207 */ /* 0x000fe20000800000 */
[----:B-----5:R5:W-:Y:S02]  /*6ca0*/  SYNCS.ARRIVE.TRANS64.RED.A1T0 RZ, [R0+URZ], RZ ;  /* 0x000000ff00ff79a7 */ /* 0x020be400081004ff */
[----:B-----5:R-:W-:Y:S04]  /*6cb0*/  SEL R0, RZ, 0x1, P1 ;  /* 0x00000001ff007807 */ /* 0x020fe80000800000 */
[----:B-12---:R-:W-:Y:S02]  /*6cc0*/  LOP3.LUT R81, R81, R0, RZ, 0x3c, !PT ;  /* 0x0000000051517212 */ /* 0x006fe400078e3cff */
.L_x_115:
[----:B------:R-:W-:Y:S05]  /*6cd0*/  BSYNC B1 ;  /* 0x0000000000017941 */ /* 0x000fea0003800000 */
.L_x_114:
[----:B------:R-:W-:Y:S04]  /*6ce0*/  SHF.R.U32.HI R0, RZ, 0x15, R39 ;  /* 0x00000015ff007819 */ /* 0x000fe80000011627 */
[----:B------:R-:W-:Y:S01]  /*6cf0*/  LOP3.LUT P1, RZ, R0, 0x3, R75, 0x48, !PT ;  /* 0x0000000300ff7812 */ /* 0x000fe2000782484b */
[----:B------:R-:W-:Y:S01]  /*6d00*/  @!UPT UIADD3 URZ, UPT, UPT, URZ, URZ, URZ ;  /* 0x000000fffffff290 */ /* 0x000fe2000fffe0ff */
[----:B---3--:R-:W-:Y:S11]  /*6d10*/  @P0 BRA `(.L_x_119) ;  /* 0x0000000000080947 */ /* 0x008ff60003800000 */
[----:B------:R-:W1:Y:S02]  /*6d20*/  SYNCS.PHASECHK.TRANS64.TRYWAIT P0, [R52+URZ+0x1b0], R3 ;  /* 0x0001b003340075a7 */ /* 0x000e6400080011ff */
[----:B-1----:R-:W-:Y:S05]  /*6d30*/  @!P0 BRA `(.L_x_120) ;  /* 0x0000004400548947 */ /* 0x002fea0003800000 */
.L_x_119:
[----:B------:R-:W-:Y:S05]  /*6d40*/  @!P1 BRA `(.L_x_121) ;  /* 0x0000000000409947 */ /* 0x000fea0003800000 */
[----:B------:R-:W2:Y:S01]  /*6d50*/  LDCU.64 UR8, c[0x4][0x78] ;  /* 0x01000f00ff0877ac */ /* 0x000ea20008000a00 */
[----:B-1----:R-:W-:Y:S01]  /*6d60*/  MOV R3, 0x0 ;  /* 0x0000000000037802 */ /* 0x002fe20000000f00 */
[----:B------:R-:W-:Y:S02]  /*6d70*/  HFMA2 R12, -RZ, RZ, 0, 5.9604644775390625e-08 ;  /* 0x00000001ff0c7431 */ /* 0x000fe400000001ff */
[----:B------:R-:W-:Y:S02]  /*6d80*/  IMAD.MOV.U32 R8, RZ, RZ, 0x192 ;  /* 0x00000192ff087424 */ /* 0x000fe400078e00ff */
[----:B------:R-:W-:Y:S01]  /*6d90*/  IMAD.MOV.U32 R13, RZ, RZ, RZ ;  /* 0x000000ffff0d7224 */ /* 0x000fe200078e00ff */
[----:B------:R-:W1:Y:S01]  /*6da0*/  LDCU.64 UR6, c[0x4][0x80] ;  /* 0x01001000ff0677ac */ /* 0x000e620008000a00 */
[----:B------:R-:W3:Y:S01]  /*6db0*/  LDC.64 R2, c[0x4][R3] ;  /* 0x0100000003027b82 */ /* 0x000ee20000000a00 */
[----:B------:R-:W5:Y:S01]  /*6dc0*/  LDCU.64 UR4, c[0x4][0x18] ;  /* 0x01000300ff0477ac */ /* 0x000f620008000a00 */
[----:B--2---:R-:W-:Y:S01]  /*6dd0*/  MOV R5, UR9 ;  /* 0x0000000900057c02 */ /* 0x004fe20008000f00 */
[----:B------:R-:W-:Y:S01]  /*6de0*/  IMAD.U32 R4, RZ, RZ, UR8 ;  /* 0x00000008ff047e24 */ /* 0x000fe2000f8e00ff */
[----:B-1----:R-:W-:Y:S01]  /*6df0*/  MOV R7, UR7 ;  /* 0x0000000700077c02 */ /* 0x002fe20008000f00 */
[----:B------:R-:W-:Y:S01]  /*6e00*/  IMAD.U32 R6, RZ, RZ, UR6 ;  /* 0x00000006ff067e24 */ /* 0x000fe2000f8e00ff */
[----:B-----5:R-:W-:Y:S01]  /*6e10*/  MOV R11, UR5 ;  /* 0x00000005000b7c02 */ /* 0x020fe20008000f00 */
[----:B------:R-:W-:Y:S02]  /*6e20*/  IMAD.U32 R10, RZ, RZ, UR4 ;  /* 0x00000004ff0a7e24 */ /* 0x000fe4000f8e00ff */
[----:B------:R-:W-:Y:S07]  /*6e30*/  LEPC R20, `(.L_x_121) ;  /* 0x000000001014794e */ /* 0x000fee0000000000 */
[----:B---34-:R-:W-:Y:S05]  /*6e40*/  CALL.ABS.NOINC R2 ;  /* 0x0000000002007343 */ /* 0x018fea0003c00000 */
.L_x_121:
[----:B------:R-:W-:Y:S05]  /*6e50*/  WARPSYNC.ALL ;  /* 0x0000000000007948 */ /* 0x000fea0003800000 */
[----:B------:R-:W-:Y:S01]  /*6e60*/  R2UR UR4, R39 ;  /* 0x00000000270472ca */ /* 0x000fe200000e0000 */
[----:B------:R-:W-:Y:S01]  /*6e70*/  BSSY.RECONVERGENT B0, `(.L_x_122) ;  /* 0x00000a0000007945 */ /* 0x000fe20003800200 */
[C---:B------:R-:W-:Y:S02]  /*6e80*/  SHF.L.U32 R2, R48.reuse, 0x10, RZ ;  /* 0x0000001030027819 */ /* 0x040fe400000006ff */
[C---:B-1----:R-:W-:Y:S02]  /*6e90*/  PRMT R3, R48.reuse, 0x8880, RZ ;  /* 0x0000888030037816 */ /* 0x042fe400000000ff */
[----:B------:R-:W-:Y:S02]  /*6ea0*/  SHF.L.U32 R41, R48, 0x8, RZ ;  /* 0x0000000830297819 */ /* 0x000fe400000006ff */
[----:B------:R-:W-:Y:S02]  /*6eb0*/  SHF.L.U32 R42, R49, 0x10, RZ ;  /* 0x00000010312a7819 */ /* 0x000fe400000006ff */
[----:B------:R-:W-:Y:S02]  /*6ec0*/  IADD3 R60, PT, PT, R69, UR44, RZ ;  /* 0x0000002c453c7c10 */ /* 0x000fe4000fffe0ff */
[----:B------:R-:W-:Y:S01]  /*6ed0*/  SHF.R.S32.HI R42, RZ, 0x18, R42 ;  /* 0x00000018ff2a7819 */ /* 0x000fe2000001142a */
[----:B------:R-:W-:Y:S01]  /*6ee0*/  LDTM.16dp32bit_t0_t15.x32 R4, tmem[UR4] ;  /* 0x00000004000479ee */ /* 0x000fe20008a80000 */
[----:B------:R-:W1:Y:S01]  /*6ef0*/  LDTM.16dp32bit_t16_t31.x32 R4, tmem[UR4+0x20] ;  /* 0x00002004000479ee */ /* 0x000e620008aa0000 */
[----:B------:R-:W-:Y:S02]  /*6f00*/  SHF.L.U32 R55, R80, 0x4, RZ ;  /* 0x0000000450377819 */ /* 0x000fe400000006ff */
[----:B------:R-:W-:Y:S02]  /*6f10*/  ISETP.NE.AND P0, PT, R87, RZ, PT ;  /* 0x000000ff5700720c */ /* 0x000fe40003f05270 */
[----:B------:R-:W-:Y:S02]  /*6f20*/  IADD3 R89, PT, PT, R60, R55, RZ ;  /* 0x000000373c597210 */ /* 0x000fe40007ffe0ff */
[----:B------:R-:W-:Y:S01]  /*6f30*/  ISETP.NE.AND P6, PT, R61, RZ, PT ;  /* 0x000000ff3d00720c */ /* 0x000fe20003fc5270 */
[C---:B-1----:R-:W-:Y:S01]  /*6f40*/  IMAD R0, R38.reuse, R4, RZ ;  /* 0x0000000426007224 */ /* 0x042fe200078e02ff */
[----:B------:R-:W-:Y:S01]  /*6f50*/  SHF.R.S32.HI R4, RZ, 0x18, R2 ;  /* 0x00000018ff047819 */ /* 0x000fe20000011402 */
[C---:B------:R-:W-:Y:S01]  /*6f60*/  IMAD R2, R38.reuse, R5, RZ ;  /* 0x0000000526027224 */ /* 0x040fe200078e02ff */
[----:B------:R-:W-:Y:S01]  /*6f70*/  SHF.R.S32.HI R5, RZ, 0x18, R41 ;  /* 0x00000018ff057819 */ /* 0x000fe20000011429 */
[----:B------:R-:W-:Y:S01]  /*6f80*/  IMAD R0, R3, R40, R0 ;  /* 0x0000002803007224 */ /* 0x000fe200078e0200 */
[----:B------:R-:W-:Y:S01]  /*6f90*/  PRMT R41, R49, 0x8880, RZ ;  /* 0x0000888031297816 */ /* 0x000fe200000000ff */
[----:B------:R-:W-:Y:S02]  /*6fa0*/  IMAD R3, R38, R6, RZ ;  /* 0x0000000626037224 */ /* 0x000fe400078e02ff */
[-C--:B------:R-:W-:Y:S01]  /*6fb0*/  IMAD R2, R4, R40.reuse, R2 ;  /* 0x0000002804027224 */ /* 0x080fe200078e0202 */
[----:B------:R-:W-:Y:S01]  /*6fc0*/  SHF.R.S32.HI R4, RZ, 0x18, R48 ;  /* 0x00000018ff047819 */ /* 0x000fe20000011430 */
[----:B------:R-:W-:Y:S02]  /*6fd0*/  IMAD R7, R38, R7, RZ ;  /* 0x0000000726077224 */ /* 0x000fe400078e02ff */
[-C--:B------:R-:W-:Y:S02]  /*6fe0*/  IMAD R3, R5, R40.reuse, R3 ;  /* 0x0000002805037224 */ /* 0x080fe400078e0203 */
[----:B------:R-:W-:Y:S02]  /*6ff0*/  IMAD R7, R4, R40, R7 ;  /* 0x0000002804077224 */ /* 0x000fe400078e0207 */
[C---:B------:R-:W-:Y:S02]  /*7000*/  IMAD R6, R38.reuse, R11, RZ ;  /* 0x0000000b26067224 */ /* 0x040fe400078e02ff */
[C---:B------:R-:W-:Y:S01]  /*7010*/  IMAD R11, R38.reuse, R16, RZ ;  /* 0x00000010260b7224 */ /* 0x040fe200078e02ff */
[----:B------:R-:W-:Y:S01]  /*7020*/  I2IP.S8.S32.SAT R56, R7, R3, RZ ;  /* 0x0000000307387239 */ /* 0x000fe200000014ff */
[C---:B------:R-:W-:Y:S02]  /*7030*/  IMAD R16, R38.reuse, R21, RZ ;  /* 0x0000001526107224 */ /* 0x040fe400078e02ff */
[----:B------:R-:W-:Y:S01]  /*7040*/  IMAD R21, R38, R26, RZ ;  /* 0x0000001a26157224 */ /* 0x000fe200078e02ff */
[----:B------:R-:W-:Y:S01]  /*7050*/  I2IP.S8.S32.SAT R56, R2, R0, R56 ;  /* 0x0000000002387239 */ /* 0x000fe20000001438 */
[C---:B------:R-:W-:Y:S01]  /*7060*/  IMAD R26, R38.reuse, R31, RZ ;  /* 0x0000001f261a7224 */ /* 0x040fe200078e02ff */
[----:B------:R-:W-:Y:S01]  /*7070*/  SHF.R.S32.HI R2, RZ, 0x18, R49 ;  /* 0x00000018ff027819 */ /* 0x000fe20000011431 */
[C---:B------:R-:W-:Y:S02]  /*7080*/  IMAD R3, R38.reuse, R8, RZ ;  /* 0x0000000826037224 */ /* 0x040fe400078e02ff */
[----:B------:R-:W-:Y:S02]  /*7090*/  IMAD.SHL.U32 R31, R49, 0x100, RZ ;  /* 0x00000100311f7824 */ /* 0x000fe400078e00ff */
[C---:B------:R-:W-:Y:S02]  /*70a0*/  IMAD R8, R38.reuse, R13, RZ ;  /* 0x0000000d26087224 */ /* 0x040fe400078e02ff */
[C---:B------:R-:W-:Y:S01]  /*70b0*/  IMAD R13, R38.reuse, R18, RZ ;  /* 0x00000012260d7224 */ /* 0x040fe200078e02ff */
[----:B------:R-:W-:Y:S01]  /*70c0*/  SHF.R.S32.HI R0, RZ, 0x18, R31 ;  /* 0x00000018ff007819 */ /* 0x000fe2000001141f */
[----:B------:R-:W-:Y:S01]  /*70d0*/  IMAD R18, R38, R23, RZ ;  /* 0x0000001726127224 */ /* 0x000fe200078e02ff */
[----:B------:R-:W-:Y:S01]  /*70e0*/  SHF.L.U32 R31, R50, 0x10, RZ ;  /* 0x00000010321f7819 */ /* 0x000fe200000006ff */
[C---:B------:R-:W-:Y:S02]  /*70f0*/  IMAD R4, R38.reuse, R9, RZ ;  /* 0x0000000926047224 */ /* 0x040fe400078e02ff */
[C---:B------:R-:W-:Y:S01]  /*7100*/  IMAD R23, R38.reuse, R28, RZ ;  /* 0x0000001c26177224 */ /* 0x040fe200078e02ff */
[----:B------:R-:W-:Y:S01]  /*7110*/  SHF.R.S32.HI R31, RZ, 0x18, R31 ;  /* 0x00000018ff1f7819 */ /* 0x000fe2000001141f */
[C---:B------:R-:W-:Y:S02]  /*7120*/  IMAD R7, R38.reuse, R12, RZ ;  /* 0x0000000c26077224 */ /* 0x040fe400078e02ff */
[----:B------:R-:W-:Y:S01]  /*7130*/  IMAD R28, R38, R33, RZ ;  /* 0x00000021261c7224 */ /* 0x000fe200078e02ff */
[----:B------:R-:W-:Y:S01]  /*7140*/  PRMT R33, R50, 0x8880, RZ ;  /* 0x0000888032217816 */ /* 0x000fe200000000ff */
[----:B------:R-:W-:Y:S02]  /*7150*/  IMAD R3, R41, R40, R3 ;  /* 0x0000002829037224 */ /* 0x000fe400078e0203 */
[C---:B------:R-:W-:Y:S02]  /*7160*/  IMAD R12, R38.reuse, R17, RZ ;  /* 0x00000011260c7224 */ /* 0x040fe400078e02ff */
[C---:B------:R-:W-:Y:S02]  /*7170*/  IMAD R5, R38.reuse, R10, RZ ;  /* 0x0000000a26057224 */ /* 0x040fe400078e02ff */
[----:B------:R-:W-:Y:S02]  /*7180*/  IMAD R17, R38, R22, RZ ;  /* 0x0000001626117224 */ /* 0x000fe400078e02ff */
[----:B------:R-:W-:Y:S02]  /*7190*/  IMAD R4, R42, R40, R4 ;  /* 0x000000282a047224 */ /* 0x000fe400078e0204 */
[C---:B------:R-:W-:Y:S02]  /*71a0*/  IMAD R22, R38.reuse, R27, RZ ;  /* 0x0000001b26167224 */ /* 0x040fe400078e02ff */
[----:B------:R-:W-:Y:S01]  /*71b0*/  IMAD R27, R38, R32, RZ ;  /* 0x00000020261b7224 */ /* 0x000fe200078e02ff */
[----:B------:R-:W-:Y:S01]  /*71c0*/  SHF.L.U32 R32, R50, 0x8, RZ ;  /* 0x0000000832207819 */ /* 0x000fe200000006ff */
[-C--:B------:R-:W-:Y:S02]  /*71d0*/  IMAD R5, R0, R40.reuse, R5 ;  /* 0x0000002800057224 */ /* 0x080fe400078e0205 */
[----:B------:R-:W-:Y:S01]  /*71e0*/  IMAD.MOV.U32 R0, RZ, RZ, R33 ;  /* 0x000000ffff007224 */ /* 0x000fe200078e0021 */
[----:B------:R-:W-:Y:S01]  /*71f0*/  SHF.R.S32.HI R32, RZ, 0x18, R32 ;  /* 0x00000018ff207819 */ /* 0x000fe20000011420 */
[-C--:B------:R-:W-:Y:S01]  /*7200*/  IMAD R6, R2, R40.reuse, R6 ;  /* 0x0000002802067224 */ /* 0x080fe200078e0206 */
[----:B------:R-:W-:Y:S01]  /*7210*/  SHF.R.S32.HI R2, RZ, 0x18, R50 ;  /* 0x00000018ff027819 */ /* 0x000fe20000011432 */
[----:B------:R-:W-:Y:S01]  /*7220*/  IMAD R7, R0, R40, R7 ;  /* 0x0000002800077224 */ /* 0x000fe200078e0207 */
[----:B------:R-:W-:Y:S01]  /*7230*/  PRMT R0, R51, 0x8880, RZ ;  /* 0x0000888033007816 */ /* 0x000fe200000000ff */
[----:B------:R-:W-:Y:S01]  /*7240*/  IMAD R9, R38, R14, RZ ;  /* 0x0000000e26097224 */ /* 0x000fe200078e02ff */
[----:B------:R-:W-:Y:S01]  /*7250*/  I2IP.S8.S32.SAT R6, R6, R5, RZ ;  /* 0x0000000506067239 */ /* 0x000fe200000014ff */
[-C--:B------:R-:W-:Y:S01]  /*7260*/  IMAD R8, R31, R40.reuse, R8 ;  /* 0x000000281f087224 */ /* 0x080fe200078e0208 */
[C---:B------:R-:W-:Y:S01]  /*7270*/  SHF.L.U32 R31, R51.reuse, 0x8, RZ ;  /* 0x00000008331f7819 */ /* 0x040fe200000006ff */
[----:B------:R-:W-:Y:S01]  /*7280*/  IMAD R10, R38, R15, RZ ;  /* 0x0000000f260a7224 */ /* 0x000fe200078e02ff */
[----:B------:R-:W-:Y:S01]  /*7290*/  I2IP.S8.S32.SAT R57, R4, R3, R6 ;  /* 0x0000000304397239 */ /* 0x000fe20000001406 */
[-C--:B------:R-:W-:Y:S01]  /*72a0*/  IMAD R9, R32, R40.reuse, R9 ;  /* 0x0000002820097224 */ /* 0x080fe200078e0209 */
[----:B------:R-:W-:Y:S01]  /*72b0*/  SHF.R.S32.HI R5, RZ, 0x18, R31 ;  /* 0x00000018ff057819 */ /* 0x000fe2000001141f */
[-C--:B------:R-:W-:Y:S01]  /*72c0*/  IMAD R10, R2, R40.reuse, R10 ;  /* 0x00000028020a7224 */ /* 0x080fe200078e020a */
[----:B------:R-:W-:Y:S01]  /*72d0*/  SHF.L.U32 R2, R51, 0x10, RZ ;  /* 0x0000001033027819 */ /* 0x000fe200000006ff */
[----:B------:R-:W-:Y:S01]  /*72e0*/  IMAD R11, R0, R40, R11 ;  /* 0x00000028000b7224 */ /* 0x000fe200078e020b */
[----:B------:R-:W-:Y:S01]  /*72f0*/  SHF.R.S32.HI R0, RZ, 0x18, R51 ;  /* 0x00000018ff007819 */ /* 0x000fe20000011433 */
[C---:B------:R-:W-:Y:S01]  /*7300*/  IMAD R15, R38.reuse, R20, RZ ;  /* 0x00000014260f7224 */ /* 0x040fe200078e02ff */
[----:B------:R-:W-:Y:S01]  /*7310*/  SHF.R.S32.HI R2, RZ, 0x18, R2 ;  /* 0x00000018ff027819 */ /* 0x000fe20000011402 */
[C---:B------:R-:W-:Y:S01]  /*7320*/  IMAD R14, R38.reuse, R19, RZ ;  /* 0x00000013260e7224 */ /* 0x040fe200078e02ff */
[C---:B----4-:R-:W-:Y:S01]  /*7330*/  SHF.L.U32 R4, R45.reuse, 0x10, RZ ;  /* 0x000000102d047819 */ /* 0x050fe200000006ff */
[----:B------:R-:W-:Y:S01]  /*7340*/  IMAD R19, R38, R24, RZ ;  /* 0x0000001826137224 */ /* 0x000fe200078e02ff */
[----:B------:R-:W-:Y:S01]  /*7350*/  PRMT R3, R45, 0x8880, RZ ;  /* 0x000088802d037816 */ /* 0x000fe200000000ff */
[-C--:B------:R-:W-:Y:S01]  /*7360*/  IMAD R12, R2, R40.reuse, R12 ;  /* 0x00000028020c7224 */ /* 0x080fe200078e020c */
[----:B------:R-:W-:Y:S01]  /*7370*/  PRMT R2, R44, 0x8880, RZ ;  /* 0x000088802c027816 */ /* 0x000fe200000000ff */
[-C--:B------:R-:W-:Y:S01]  /*7380*/  IMAD R13, R5, R40.reuse, R13 ;  /* 0x00000028050d7224 */ /* 0x080fe200078e020d */
[----:B------:R-:W-:Y:S01]  /*7390*/  SHF.R.S32.HI R4, RZ, 0x18, R4 ;  /* 0x00000018ff047819 */ /* 0x000fe20000011404 */
[----:B------:R-:W-:Y:S01]  /*73a0*/  IMAD R14, R0, R40, R14 ;  /* 0x00000028000e7224 */ /* 0x000fe200078e020e */
[----:B------:R-:W-:Y:S01]  /*73b0*/  MOV R0, R2 ;  /* 0x0000000200007202 */ /* 0x000fe20000000f00 */
[----:B------:R-:W-:Y:S01]  /*73c0*/  IMAD.U32 R5, R44, 0x10000, RZ ;  /* 0x000100002c057824 */ /* 0x000fe200078e00ff */
[----:B------:R-:W-:Y:S01]  /*73d0*/  I2IP.S8.S32.SAT R9, R10, R9, RZ ;  /* 0x000000090a097239 */ /* 0x000fe200000014ff */
[----:B------:R-:W-:Y:S01]  /*73e0*/  IMAD R20, R38, R25, RZ ;  /* 0x0000001926147224 */ /* 0x000fe200078e02ff */
[----:B------:R-:W-:Y:S01]  /*73f0*/  I2IP.S8.S32.SAT R13, R14, R13, RZ ;  /* 0x0000000d0e0d7239 */ /* 0x000fe200000014ff */
[----:B------:R-:W-:Y:S01]  /*7400*/  IMAD R15, R0, R40, R15 ;  /* 0x00000028000f7224 */ /* 0x000fe200078e020f */
[----:B------:R-:W-:Y:S01]  /*7410*/  SHF.R.S32.HI R2, RZ, 0x18, R5 ;  /* 0x00000018ff027819 */ /* 0x000fe20000011405 */
[----:B------:R-:W-:Y:S01]  /*7420*/  IMAD R24, R38, R29, RZ ;  /* 0x0000001d26187224 */ /* 0x000fe200078e02ff */
[----:B------:R-:W-:Y:S01]  /*7430*/  SHF.L.U32 R0, R44, 0x8, RZ ;  /* 0x000000082c007819 */ /* 0x000fe200000006ff */
[----:B------:R-:W-:Y:S01]  /*7440*/  IMAD R25, R38, R30, RZ ;  /* 0x0000001e26197224 */ /* 0x000fe200078e02ff */
[----:B------:R-:W-:Y:S01]  /*7450*/  I2IP.S8.S32.SAT R58, R8, R7, R9 ;  /* 0x00000007083a7239 */ /* 0x000fe20000001409 */
[----:B------:R-:W-:Y:S01]  /*7460*/  IMAD R16, R2, R40, R16 ;  /* 0x0000002802107224 */ /* 0x000fe200078e0210 */
[----:B------:R-:W-:Y:S01]  /*7470*/  SHF.R.S32.HI R0, RZ, 0x18, R0 ;  /* 0x00000018ff007819 */ /* 0x000fe20000011400 */
[----:B------:R-:W-:Y:S01]  /*7480*/  IMAD R29, R38, R34, RZ ;  /* 0x00000022261d7224 */ /* 0x000fe200078e02ff */
[----:B------:R-:W-:Y:S01]  /*7490*/  SHF.R.S32.HI R2, RZ, 0x18, R44 ;  /* 0x00000018ff027819 */ /* 0x000fe2000001142c */
[----:B------:R-:W-:Y:S01]  /*74a0*/  IMAD.SHL.U32 R5, R45, 0x100, RZ ;  /* 0x000001002d057824 */ /* 0x000fe200078e00ff */
[----:B------:R-:W-:Y:S01]  /*74b0*/  I2IP.S8.S32.SAT R59, R12, R11, R13 ;  /* 0x0000000b0c3b7239 */ /* 0x000fe2000000140d */
[-C--:B------:R-:W-:Y:S02]  /*74c0*/  IMAD R17, R0, R40.reuse, R17 ;  /* 0x0000002800117224 */ /* 0x080fe400078e0211 */
[-C--:B------:R-:W-:Y:S01]  /*74d0*/  IMAD R18, R2, R40.reuse, R18 ;  /* 0x0000002802127224 */ /* 0x080fe200078e0212 */
[----:B------:R-:W-:Y:S01]  /*74e0*/  SHF.R.S32.HI R0, RZ, 0x18, R5 ;  /* 0x00000018ff007819 */ /* 0x000fe20000011405 */
[-C--:B------:R-:W-:Y:S01]  /*74f0*/  IMAD R19, R3, R40.reuse, R19 ;  /* 0x0000002803137224 */ /* 0x080fe200078e0213 */
[----:B------:R-:W-:Y:S01]  /*7500*/  SHF.R.S32.HI R2, RZ, 0x18, R45 ;  /* 0x00000018ff027819 */ /* 0x000fe2000001142d */
[-C--:B------:R-:W-:Y:S01]  /*7510*/  IMAD R20, R4, R40.reuse, R20 ;  /* 0x0000002804147224 */ /* 0x080fe200078e0214 */
[----:B------:R-:W-:Y:S01]  /*7520*/  SHF.L.U32 R4, R46, 0x10, RZ ;  /* 0x000000102e047819 */ /* 0x000fe200000006ff */
[-C--:B------:R-:W-:Y:S01]  /*7530*/  IMAD R21, R0, R40.reuse, R21 ;  /* 0x0000002800157224 */ /* 0x080fe200078e0215 */
[C---:B------:R-:W-:Y:S01]  /*7540*/  PRMT R0, R46.reuse, 0x8880, RZ ;  /* 0x000088802e007816 */ /* 0x040fe200000000ff */
[----:B------:R1:W-:Y:S01]  /*7550*/  STS.128 [R69+UR44+0x4400], R56 ;  /* 0x0044003845007988 */ /* 0x0003e20008000c2c */
[----:B------:R-:W-:Y:S01]  /*7560*/  SHF.L.U32 R3, R46, 0x8, RZ ;  /* 0x000000082e037819 */ /* 0x000fe200000006ff */
[-C--:B------:R-:W-:Y:S01]  /*7570*/  IMAD R22, R2, R40.reuse, R22 ;  /* 0x0000002802167224 */ /* 0x080fe200078e0216 */
[----:B------:R-:W-:Y:S01]  /*7580*/  SHF.R.S32.HI R2, RZ, 0x18, R4 ;  /* 0x00000018ff027819 */ /* 0x000fe20000011404 */
[-C--:B------:R-:W-:Y:S01]  /*7590*/  IMAD R23, R0, R40.reuse, R23 ;  /* 0x0000002800177224 */ /* 0x080fe200078e0217 */
[----:B------:R-:W-:Y:S01]  /*75a0*/  SHF.R.S32.HI R3, RZ, 0x18, R3 ;  /* 0x00000018ff037819 */ /* 0x000fe20000011403 */
[----:B------:R-:W-:Y:S01]  /*75b0*/  IMAD R30, R38, R35, RZ ;  /* 0x00000023261e7224 */ /* 0x000fe200078e02ff */
[----:B------:R-:W-:Y:S01]  /*75c0*/  SHF.R.S32.HI R0, RZ, 0x18, R46 ;  /* 0x00000018ff007819 */ /* 0x000fe2000001142e */
[-C--:B------:R-:W-:Y:S01]  /*75d0*/  IMAD R24, R2, R40.reuse, R24 ;  /* 0x0000002802187224 */ /* 0x080fe200078e0218 */
[----:B------:R-:W-:Y:S01]  /*75e0*/  PRMT R2, R47, 0x8880, RZ ;  /* 0x000088802f027816 */ /* 0x000fe200000000ff */
[-C--:B------:R-:W-:Y:S01]  /*75f0*/  IMAD R25, R3, R40.reuse, R25 ;  /* 0x0000002803197224 */ /* 0x080fe200078e0219 */
[C---:B------:R-:W-:Y:S01]  /*7600*/  SHF.L.U32 R3, R47.reuse, 0x10, RZ ;  /* 0x000000102f037819 */ /* 0x040fe200000006ff */
[----:B------:R-:W-:Y:S01]  /*7610*/  IMAD.SHL.U32 R4, R47, 0x100, RZ ;  /* 0x000001002f047824 */ /* 0x000fe200078e00ff */
[----:B------:R-:W-:Y:S01]  /*7620*/  SHF.R.S32.HI R5, RZ, 0x18, R47 ;  /* 0x00000018ff057819 */ /* 0x000fe2000001142f */
[-C--:B------:R-:W-:Y:S01]  /*7630*/  IMAD R26, R0, R40.reuse, R26 ;  /* 0x00000028001a7224 */ /* 0x080fe200078e021a */
[----:B------:R-:W-:Y:S01]  /*7640*/  SHF.R.S32.HI R3, RZ, 0x18, R3 ;  /* 0x00000018ff037819 */ /* 0x000fe20000011403 */
[-C--:B------:R-:W-:Y:S01]  /*7650*/  IMAD R27, R2, R40.reuse, R27 ;  /* 0x00000028021b7224 */ /* 0x080fe200078e021b */
[----:B------:R-:W-:Y:S02]  /*7660*/  SHF.R.S32.HI R4, RZ, 0x18, R4 ;  /* 0x00000018ff047819 */ /* 0x000fe40000011404 */
[----:B------:R-:W-:Y:S01]  /*7670*/  I2IP.S8.S32.SAT R17, R18, R17, RZ ;  /* 0x0000001112117239 */ /* 0x000fe200000014ff */
[-C--:B------:R-:W-:Y:S01]  /*7680*/  IMAD R28, R3, R40.reuse, R28 ;  /* 0x00000028031c7224 */ /* 0x080fe200078e021c */
[----:B------:R-:W-:Y:S01]  /*7690*/  I2IP.S8.S32.SAT R21, R22, R21, RZ ;  /* 0x0000001516157239 */ /* 0x000fe200000014ff */
[-C--:B------:R-:W-:Y:S01]  /*76a0*/  IMAD R29, R4, R40.reuse, R29 ;  /* 0x00000028041d7224 */ /* 0x080fe200078e021d */
[----:B------:R-:W-:Y:S01]  /*76b0*/  I2IP.S8.S32.SAT R16, R16, R15, R17 ;  /* 0x0000000f10107239 */ /* 0x000fe20000001411 */
[----:B------:R-:W-:Y:S01]  /*76c0*/  IMAD R30, R5, R40, R30 ;  /* 0x00000028051e7224 */ /* 0x000fe200078e021e */
[----:B------:R-:W-:Y:S02]  /*76d0*/  I2IP.S8.S32.SAT R17, R20, R19, R21 ;  /* 0x0000001314117239 */ /* 0x000fe40000001415 */
[----:B------:R-:W-:Y:S02]  /*76e0*/  I2IP.S8.S32.SAT R18, R26, R25, RZ ;  /* 0x000000191a127239 */ /* 0x000fe400000014ff */
[----:B------:R-:W-:Y:S02]  /*76f0*/  I2IP.S8.S32.SAT R19, R30, R29, RZ ;  /* 0x0000001d1e137239 */ /* 0x000fe400000014ff */
[----:B------:R-:W-:Y:S02]  /*7700*/  I2IP.S8.S32.SAT R18, R24, R23, R18 ;  /* 0x0000001718127239 */ /* 0x000fe40000001412 */
[----:B------:R-:W-:Y:S02]  /*7710*/  I2IP.S8.S32.SAT R19, R28, R27, R19 ;  /* 0x0000001b1c137239 */ /* 0x000fe40000001413 */
[----:B------:R-:W-:Y:S02]  /*7720*/  LEA R0, R82, UR44, 0x3 ;  /* 0x0000002c52007c11 */ /* 0x000fe4000f8e18ff */
[----:B------:R-:W-:Y:S01]  /*7730*/  @P6 SHF.L.U32 R2, R81, 0x1f, RZ ;  /* 0x0000001f51026819 */ /* 0x000fe200000006ff */
[----:B------:R1:W-:Y:S01]  /*7740*/  STS.128 [R89+0x4410], R16 ;  /* 0x0044101059007388 */ /* 0x0003e20000000c00 */
[----:B------:R-:W-:Y:S01]  /*7750*/  @!PT LDS RZ, [RZ] ;  /* 0x00000000fffff984 */ /* 0x000fe20000000800 */
[----:B------:R-:W-:Y:S01]  /*7760*/  @!PT LDS RZ, [RZ] ;  /* 0x00000000fffff984 */ /* 0x000fe20000000800 */
[----:B------:R-:W-:Y:S01]  /*7770*/  @!PT LDS RZ, [RZ] ;  /* 0x00000000fffff984 */ /* 0x000fe20000000800 */
[----:B------:R-:W-:Y:S01]  /*7780*/  @!PT LDS RZ, [RZ] ;  /* 0x00000000fffff984 */ /* 0x000fe20000000800 */
[----:B------:R2:W-:Y:S07]  /*7790*/  MEMBAR.ALL.CTA ;  /* 0x0000000000007992 */ /* 0x0005ee0000008000 */
[----:B--2---:R-:W2:Y:S02]  /*77a0*/  FENCE.VIEW.ASYNC.S ;  /* 0x00000000000073c6 */ /* 0x004ea40000000000 */
[----:B--2---:R-:W-:Y:S06]  /*77b0*/  BAR.SYNC.DEFER_BLOCKING 0x1, 0x80 ;  /* 0x0042000000007b1d */ /* 0x004fec0000010000 */
[----:B------:R-:W-:Y:S05]  /*77c0*/  @P0 BRA `(.L_x_123) ;  /* 0x0000000000280947 */ /* 0x000fea0003800000 */
[----:B------:R-:W-:Y:S01]  /*77d0*/  UIADD3 UR4, UPT, UPT, UR44, 0x4400, URZ ;  /* 0x000044002c047890 */ /* 0x000fe2000fffe0ff */
[----:B------:R-:W-:Y:S05]  /*77e0*/  UMOV UR51, UR36 ;  /* 0x0000002400337c82 */ /* 0x000fea0008000000 */
[----:B------:R-:W-:Y:S01]  /*77f0*/  MOV R86, UR4 ;  /* 0x0000000400567c02 */ /* 0x000fe20008000f00 */
[----:B------:R-:W-:Y:S03]  /*7800*/  UIADD3 UR4, UP0, UPT, UR62, 0x680, URZ ;  /* 0x000006803e047890 */ /* 0x000fe6000ff1e0ff */
[----:B------:R-:W-:Y:S01]  /*7810*/  R2UR UR48, R86 ;  /* 0x00000000563072ca */ /* 0x000fe200000e0000 */
[----:B------:R-:W-:Y:S11]  /*7820*/  UIADD3.X UR5, UPT, UPT, URZ, UR63, URZ, UP0, !UPT ;  /* 0x0000003fff057290 */ /* 0x000ff600087fe4ff */
[----:B------:R-:W-:Y:S01]  /*7830*/  @!UPT UIADD3 URZ, UPT, UPT, URZ, URZ, URZ ;  /* 0x000000fffffff290 */ /* 0x000fe2000fffe0ff */
[----:B------:R2:W-:Y:S01]  /*7840*/  UTMASTG.3D [UR48], [UR4] ;  /* 0x00000030040073b5 */ /* 0x0005e20008010000 */
[----:B------:R0:W-:Y:S01]  /*7850*/  UTMACMDFLUSH ;  /* 0x00000000000079b7 */ /* 0x0001e20000000000 */
[----:B--2---:R-:W-:Y:S04]  /*7860*/  DEPBAR.LE SB0, 0x1 ;  /* 0x000080400000791a */ /* 0x004fe80000000000 */
.L_x_123:
[----:B------:R-:W-:Y:S05]  /*7870*/  BSYNC.RECONVERGENT B0 ;  /* 0x0000000000007941 */ /* 0x000fea0003800200 */
.L_x_122:
[----:B------:R-:W-:Y:S06]  /*7880*/  BAR.SYNC.DEFER_BLOCKING 0x1, 0x80 ;  /* 0x0042000000007b1d */ /* 0x000fec0000010000 */
[----:B------:R-:W2:Y:S01]  /*7890*/  @P6 SYNCS.PHASECHK.TRANS64.TRYWAIT P0, [R0+URZ+0x140], R2 ;  /* 0x00014002000065a7 */ /* 0x000ea200080011ff */
[----:B------:R-:W-:Y:S01]  /*78a0*/  BSSY B1, `(.L_x_124) ;  /* 0x000001f000017945 */ /* 0x000fe20003800000 */
[----:B--2---:R-:W-:Y:S03]  /*78b0*/  @P6 SEL R53, RZ, 0x1, !P0 ;  /* 0x00000001ff356807 */ /* 0x004fe60004000000 */
[----:B------:R-:W-:Y:S05]  /*78c0*/  @!P6 BRA `(.L_x_125) ;  /* 0x000000000070e947 */ /* 0x000fea0003800000 */
[----:B------:R-:W-:Y:S01]  /*78d0*/  ISETP.NE.AND P1, PT, R54, RZ, PT ;  /* 0x000000ff3600720c */ /* 0x000fe20003f25270 */
[----:B------:R-:W-:Y:S01]  /*78e0*/  BSSY B0, `(.L_x_126) ;  /* 0x0000008000007945 */ /* 0x000fe20003800000 */
[----:B------:R-:W-:Y:S11]  /*78f0*/  ISETP.NE.AND P0, PT, R53, RZ, PT ;  /* 0x000000ff3500720c */ /* 0x000ff60003f05270 */
[----:B------:R-:W-:Y:S04]  /*7900*/  @P1 IMAD R4, R82, 0x1000, R60 ;  /* 0x0000100052041824 */ /* 0x000fe800078e023c */
[----:B------:R-:W-:Y:S01]  /*7910*/  @P1 IMAD.IADD R3, R55, 0x1, R4 ;  /* 0x0000000137031824 */ /* 0x000fe200078e0204 */
[----:B------:R-:W-:Y:S06]  /*7920*/  @P0 BRA `(.L_x_127) ;  /* 0x00000000000c0947 */ /* 0x000fec0003800000 */
[----:B------:R-:W-:Y:S04]  /*7930*/  SHF.L.U32 R2, R81, 0x1f, RZ ;  /* 0x0000001f51027819 */ /* 0x000fe800000006ff */
[----:B------:R-:W2:Y:S02]  /*7940*/  SYNCS.PHASECHK.TRANS64.TRYWAIT P0, [R0+URZ+0x140], R2 ;  /* 0x00014002000075a7 */ /* 0x000ea400080011ff */
[----:B--2---:R-:W-:Y:S05]  /*7950*/  @!P0 BRA `(.L_x_128) ;  /* 0x0000003800608947 */ /* 0x004fea0003800000 */
.L_x_127:
[----:B------:R-:W-:Y:S05]  /*7960*/  BSYNC B0 ;  /* 0x0000000000007941 */ /* 0x000fea0003800000 */
.L_x_126:
[----:B------:R-:W-:Y:S01]  /*7970*/  ISETP.NE.AND P0, PT, R54, RZ, PT ;  /* 0x000000ff3600720c */ /* 0x000fe20003f05270 */
[----:B--2---:R-:W-:Y:S02]  /*7980*/  VIADD R2, R0, 0x160 ;  /* 0x0000016000027836 */ /* 0x004fe40000000000 */
[----:B------:R-:W-:Y:S02]  /*7990*/  IMAD.U32 R0, RZ, RZ, UR45 ;  /* 0x0000002dff007e24 */ /* 0x000fe4000f8e00ff */
[----:B------:R-:W-:Y:S03]  /*79a0*/  VIADD R82, R82, 0x1 ;  /* 0x0000000152527836 */ /* 0x000fe60000000000 */
[----:B------:R-:W-:Y:S05]  /*79b0*/  PRMT R0, R0, 0x654, R2 ;  /* 0x0000065400007816 */ /* 0x000fea0000000002 */
[----:B------:R2:W3:Y:S04]  /*79c0*/  @P0 LDS.128 R48, [R4+0x400] ;  /* 0x0004000004300984 */ /* 0x0004e80000000c00 */
        /* <DEDUP_REMOVED lines=11> */
[----:B--23--:R-:W-:Y:S02]  /*7a80*/  LOP3.LUT R81, R81, R0, RZ, 0x3c, !PT ;  /* 0x0000000051517212 */ /* 0x00cfe400078e3cff */
.L_x_125:
[----:B------:R-:W-:Y:S05]  /*7a90*/  BSYNC B1 ;  /* 0x0000000000017941 */ /* 0x000fea0003800000 */
.L_x_124:
[----:B------:R-:W-:Y:S05]  /*7aa0*/  VIADD R0, R39, 0x40 ;  /* 0x0000004027007836 */ /* 0x000fea0000000000 */
[----:B------:R-:W-:Y:S04]  /*7ab0*/  SHF.R.U32.HI R0, RZ, 0x15, R0 ;  /* 0x00000015ff007819 */ /* 0x000fe80000011600 */
[----:B------:R-:W-:Y:S11]  /*7ac0*/  LOP3.LUT P0, RZ, R0, 0x3, R75, 0x48, !PT ;  /* 0x0000000300ff7812 */ /* 0x000ff6000780484b */
[----:B------:R-:W-:Y:S02]  /*7ad0*/  @!UPT UIADD3 URZ, UPT, UPT, URZ, URZ, URZ ;  /* 0x000000fffffff290 */ /* 0x000fe4000fffe0ff */
[----:B------:R-:W-:Y:S05]  /*7ae0*/  @!P0 BRA `(.L_x_129) ;  /* 0x0000000000408947 */ /* 0x000fea0003800000 */
[----:B------:R-:W2:Y:S01]  /*7af0*/  LDCU.64 UR8, c[0x4][0x78] ;  /* 0x01000f00ff0877ac */ /* 0x000ea20008000a00 */
[----:B------:R-:W-:Y:S01]  /*7b00*/  MOV R3, 0x0 ;  /* 0x0000000000037802 */ /* 0x000fe20000000f00 */
[----:B------:R-:W-:Y:S02]  /*7b10*/  HFMA2 R12, -RZ, RZ, 0, 5.9604644775390625e-08 ;  /* 0x00000001ff0c7431 */ /* 0x000fe400000001ff */
[----:B------:R-:W-:Y:S02]  /*7b20*/  IMAD.MOV.U32 R8, RZ, RZ, 0x192 ;  /* 0x00000192ff087424 */ /* 0x000fe400078e00ff */
[----:B------:R-:W-:Y:S01]  /*7b30*/  IMAD.MOV.U32 R13, RZ, RZ, RZ ;  /* 0x000000ffff0d7224 */ /* 0x000fe200078e00ff */
[----:B------:R-:W3:Y:S01]  /*7b40*/  LDCU.64 UR6, c[0x4][0x80] ;  /* 0x01001000ff0677ac */ /* 0x000ee20008000a00 */
[----:B------:R-:W1:Y:S01]  /*7b50*/  LDC.64 R2, c[0x4][R3] ;  /* 0x0100000003027b82 */ /* 0x000e620000000a00 */
[----:B------:R-:W5:Y:S01]  /*7b60*/  LDCU.64 UR4, c[0x4][0x18] ;  /* 0x01000300ff0477ac */ /* 0x000f620008000a00 */
[----:B--2---:R-:W-:Y:S01]  /*7b70*/  MOV R5, UR9 ;  /* 0x0000000900057c02 */ /* 0x004fe20008000f00 */
[----:B------:R-:W-:Y:S01]  /*7b80*/  IMAD.U32 R4, RZ, RZ, UR8 ;  /* 0x00000008ff047e24 */ /* 0x000fe2000f8e00ff */
[----:B---3--:R-:W-:Y:S01]  /*7b90*/  MOV R7, UR7 ;  /* 0x0000000700077c02 */ /* 0x008fe20008000f00 */
[----:B------:R-:W-:Y:S01]  /*7ba0*/  IMAD.U32 R6, RZ, RZ, UR6 ;  /* 0x00000006ff067e24 */ /* 0x000fe2000f8e00ff */
[----:B-----5:R-:W-:Y:S01]  /*7bb0*/  MOV R11, UR5 ;  /* 0x00000005000b7c02 */ /* 0x020fe20008000f00 */
[----:B------:R-:W-:Y:S02]  /*7bc0*/  IMAD.U32 R10, RZ, RZ, UR4 ;  /* 0x00000004ff0a7e24 */ /* 0x000fe4000f8e00ff */
[----:B------:R-:W-:Y:S07]  /*7bd0*/  LEPC R20, `(.L_x_129) ;  /* 0x000000001014794e */ /* 0x000fee0000000000 */
[----:B-1--4-:R-:W-:Y:S05]  /*7be0*/  CALL.ABS.NOINC R2 ;  /* 0x0000000002007343 */ /* 0x012fea0003c00000 */
.L_x_129:
[C---:B------:R-:W-:Y:S01]  /*7bf0*/  SHF.L.U32 R2, R48.reuse, 0x10, RZ ;  /* 0x0000001030027819 */ /* 0x040fe200000006ff */
[----:B------:R-:W-:Y:S05]  /*7c00*/  WARPSYNC.ALL ;  /* 0x0000000000007948 */ /* 0x000fea0003800000 */
[----:B------:R-:W-:Y:S01]  /*7c10*/  R2UR UR4, R39 ;  /* 0x00000000270472ca */ /* 0x000fe200000e0000 */
[----:B------:R-:W-:Y:S01]  /*7c20*/  BSSY.RECONVERGENT B0, `(.L_x_130) ;  /* 0x0000099000007945 */ /* 0x000fe20003800200 */
[C---:B------:R-:W-:Y:S02]  /*7c30*/  PRMT R3, R48.reuse, 0x8880, RZ ;  /* 0x0000888030037816 */ /* 0x040fe400000000ff */
[----:B------:R-:W-:Y:S02]  /*7c40*/  SHF.L.U32 R41, R48, 0x8, RZ ;  /* 0x0000000830297819 */ /* 0x000fe400000006ff */
[C---:B------:R-:W-:Y:S02]  /*7c50*/  SHF.L.U32 R42, R49.reuse, 0x10, RZ ;  /* 0x00000010312a7819 */ /* 0x040fe400000006ff */
[----:B------:R-:W-:Y:S02]  /*7c60*/  SHF.L.U32 R43, R49, 0x8, RZ ;  /* 0x00000008312b7819 */ /* 0x000fe400000006ff */
[----:B------:R-:W-:Y:S02]  /*7c70*/  SHF.R.S32.HI R42, RZ, 0x18, R42 ;  /* 0x00000018ff2a7819 */ /* 0x000fe4000001142a */
[----:B------:R-:W-:Y:S01]  /*7c80*/  SHF.R.S32.HI R43, RZ, 0x18, R43 ;  /* 0x00000018ff2b7819 */ /* 0x000fe2000001142b */
[----:B-1----:R-:W-:Y:S01]  /*7c90*/  LDTM.16dp32bit_t0_t15.x32 R4, tmem[UR4+0x40] ;  /* 0x00004004000479ee */ /* 0x002fe20008a80000 */
[----:B------:R-:W1:Y:S01]  /*7ca0*/  LDTM.16dp32bit_t16_t31.x32 R4, tmem[UR4+0x60] ;  /* 0x00006004000479ee */ /* 0x000e620008aa0000 */
[----:B------:R-:W-:Y:S02]  /*7cb0*/  ISETP.NE.AND P0, PT, R87, RZ, PT ;  /* 0x000000ff5700720c */ /* 0x000fe40003f05270 */
        /* <DEDUP_REMOVED lines=16> */
[----:B------:R-:W-:Y:S01]  /*7dc0*/  IMAD R5, R38, R9, RZ ;  /* 0x0000000926057224 */ /* 0x000fe200078e02ff */
[----:B------:R-:W-:Y:S01]  /*7dd0*/  PRMT R7, R50, 0x8880, RZ ;  /* 0x0000888032077816 */ /* 0x000fe200000000ff */
[----:B------:R-:W-:Y:S01]  /*7de0*/  IMAD R12, R38, R16, RZ ;  /* 0x00000010260c7224 */ /* 0x000fe200078e02ff */
[----:B------:R-:W-:Y:S01]  /*7df0*/  I2IP.S8.S32.SAT R56, R2, R0, R56 ;  /* 0x0000000002387239 */ /* 0x000fe20000001438 */
[C---:B------:R-:W-:Y:S01]  /*7e00*/  IMAD R9, R38.reuse, R13, RZ ;  /* 0x0000000d26097224 */ /* 0x040fe200078e02ff */
[----:B------:R-:W-:Y:S01]  /*7e10*/  SHF.R.S32.HI R3, RZ, 0x18, R49 ;  /* 0x00000018ff037819 */ /* 0x000fe20000011431 */
[----:B------:R-:W-:Y:S01]  /*7e20*/  IMAD R16, R38, R20, RZ ;  /* 0x0000001426107224 */ /* 0x000fe200078e02ff */
[----:B----4-:R-:W-:Y:S01]  /*7e30*/  SHF.L.U32 R0, R44, 0x10, RZ ;  /* 0x000000102c007819 */ /* 0x010fe200000006ff */
[----:B------:R-:W-:Y:S01]  /*7e40*/  IMAD R13, R38, R17, RZ ;  /* 0x00000011260d7224 */ /* 0x000fe200078e02ff */
[----:B------:R-:W-:Y:S01]  /*7e50*/  SHF.L.U32 R2, R44, 0x8, RZ ;  /* 0x000000082c027819 */ /* 0x000fe200000006ff */
[C---:B------:R-:W-:Y:S01]  /*7e60*/  IMAD R20, R38.reuse, R24, RZ ;  /* 0x0000001826147224 */ /* 0x040fe200078e02ff */
[----:B------:R-:W-:Y:S01]  /*7e70*/  SHF.R.S32.HI R0, RZ, 0x18, R0 ;  /* 0x00000018ff007819 */ /* 0x000fe20000011400 */
[C---:B------:R-:W-:Y:S01]  /*7e80*/  IMAD R17, R38.reuse, R21, RZ ;  /* 0x0000001526117224 */ /* 0x040fe200078e02ff */
[----:B------:R-:W-:Y:S01]  /*7e90*/  SHF.R.S32.HI R2, RZ, 0x18, R2 ;  /* 0x00000018ff027819 */ /* 0x000fe20000011402 */
[C---:B------:R-:W-:Y:S02]  /*7ea0*/  IMAD R24, R38.reuse, R28, RZ ;  /* 0x0000001c26187224 */ /* 0x040fe400078e02ff */
[C---:B------:R-:W-:Y:S02]  /*7eb0*/  IMAD R6, R38.reuse, R10, RZ ;  /* 0x0000000a26067224 */ /* 0x040fe400078e02ff */
[C---:B------:R-:W-:Y:S02]  /*7ec0*/  IMAD R21, R38.reuse, R25, RZ ;  /* 0x0000001926157224 */ /* 0x040fe400078e02ff */
[----:B------:R-:W-:Y:S01]  /*7ed0*/  IMAD R28, R38, R32, RZ ;  /* 0x00000020261c7224 */ /* 0x000fe200078e02ff */
[----:B------:R-:W-:Y:S01]  /*7ee0*/  SHF.L.U32 R32, R50, 0x10, RZ ;  /* 0x0000001032207819 */ /* 0x000fe200000006ff */
[-C--:B------:R-:W-:Y:S02]  /*7ef0*/  IMAD R4, R41, R40.reuse, R4 ;  /* 0x0000002829047224 */ /* 0x080fe400078e0204 */
[----:B------:R-:W-:Y:S01]  /*7f00*/  IMAD R25, R38, R29, RZ ;  /* 0x0000001d26197224 */ /* 0x000fe200078e02ff */
[----:B------:R-:W-:Y:S01]  /*7f10*/  SHF.R.S32.HI R32, RZ, 0x18, R32 ;  /* 0x00000018ff207819 */ /* 0x000fe20000011420 */
[----:B------:R-:W-:Y:S02]  /*7f20*/  IMAD R5, R42, R40, R5 ;  /* 0x000000282a057224 */ /* 0x000fe400078e0205 */
[----:B------:R-:W-:Y:S01]  /*7f30*/  IMAD R29, R38, R33, RZ ;  /* 0x00000021261d7224 */ /* 0x000fe200078e02ff */
[----:B------:R-:W-:Y:S01]  /*7f40*/  SHF.L.U32 R33, R50, 0x8, RZ ;  /* 0x0000000832217819 */ /* 0x000fe200000006ff */
[C---:B------:R-:W-:Y:S02]  /*7f50*/  IMAD R11, R38.reuse, R11, RZ ;  /* 0x0000000b260b7224 */ /* 0x040fe400078e02ff */
[C---:B------:R-:W-:Y:S01]  /*7f60*/  IMAD R10, R38.reuse, R14, RZ ;  /* 0x0000000e260a7224 */ /* 0x040fe200078e02ff */
[----:B------:R-:W-:Y:S01]  /*7f70*/  SHF.R.S32.HI R33, RZ, 0x18, R33 ;  /* 0x00000018ff217819 */ /* 0x000fe20000011421 */
[----:B------:R-:W-:Y:S02]  /*7f80*/  IMAD R6, R43, R40, R6 ;  /* 0x000000282b067224 */ /* 0x000fe400078e0206 */
[C---:B------:R-:W-:Y:S02]  /*7f90*/  IMAD R14, R38.reuse, R18, RZ ;  /* 0x00000012260e7224 */ /* 0x040fe400078e02ff */
[C---:B------:R-:W-:Y:S02]  /*7fa0*/  IMAD R18, R38.reuse, R22, RZ ;  /* 0x0000001626127224 */ /* 0x040fe400078e02ff */
[----:B------:R-:W-:Y:S01]  /*7fb0*/  IMAD R11, R3, R40, R11 ;  /* 0x00000028030b7224 */ /* 0x000fe200078e020b */
[----:B------:R-:W-:Y:S01]  /*7fc0*/  PRMT R3, R51, 0x8880, RZ ;  /* 0x0000888033037816 */ /* 0x000fe200000000ff */
[C---:B------:R-:W-:Y:S02]  /*7fd0*/  IMAD R22, R38.reuse, R26, RZ ;  /* 0x0000001a26167224 */ /* 0x040fe400078e02ff */
[C---:B------:R-:W-:Y:S01]  /*7fe0*/  IMAD R26, R38.reuse, R30, RZ ;  /* 0x0000001e261a7224 */ /* 0x040fe200078e02ff */
[----:B------:R-:W-:Y:S01]  /*7ff0*/  I2IP.S8.S32.SAT R11, R11, R6, RZ ;  /* 0x000000060b0b7239 */ /* 0x000fe200000014ff */
[----:B------:R-:W-:Y:S01]  /*8000*/  IMAD R8, R7, R40, R8 ;  /* 0x0000002807087224 */ /* 0x000fe200078e0208 */
[----:B------:R-:W-:Y:S01]  /*8010*/  SHF.L.U32 R6, R51, 0x10, RZ ;  /* 0x0000001033067819 */ /* 0x000fe200000006ff */
[----:B------:R-:W-:Y:S01]  /*8020*/  IMAD R30, R38, R34, RZ ;  /* 0x00000022261e7224 */ /* 0x000fe200078e02ff */
[----:B------:R-:W-:Y:S01]  /*8030*/  SHF.R.S32.HI R34, RZ, 0x18, R50 ;  /* 0x00000018ff227819 */ /* 0x000fe20000011432 */
[----:B------:R-:W-:Y:S01]  /*8040*/  IMAD R9, R32, R40, R9 ;  /* 0x0000002820097224 */ /* 0x000fe200078e0209 */
[----:B------:R-:W-:Y:S01]  /*8050*/  SHF.R.S32.HI R6, RZ, 0x18, R6 ;  /* 0x00000018ff067819 */ /* 0x000fe20000011406 */
[----:B------:R-:W-:Y:S01]  /*8060*/  IMAD R15, R38, R15, RZ ;  /* 0x0000000f260f7224 */ /* 0x000fe200078e02ff */
[----:B------:R-:W-:Y:S01]  /*8070*/  I2IP.S8.S32.SAT R57, R5, R4, R11 ;  /* 0x0000000405397239 */ /* 0x000fe2000000140b */
[-C--:B------:R-:W-:Y:S01]  /*8080*/  IMAD R10, R33, R40.reuse, R10 ;  /* 0x00000028210a7224 */ /* 0x080fe200078e020a */
[----:B------:R-:W-:Y:S01]  /*8090*/  SHF.L.U32 R5, R45, 0x10, RZ ;  /* 0x000000102d057819 */ /* 0x000fe200000006ff */
[----:B------:R-:W-:Y:S01]  /*80a0*/  IMAD.SHL.U32 R7, R51, 0x100, RZ ;  /* 0x0000010033077824 */ /* 0x000fe200078e00ff */
[----:B------:R-:W-:Y:S01]  /*80b0*/  PRMT R4, R45, 0x8880, RZ ;  /* 0x000088802d047816 */ /* 0x000fe200000000ff */
[-C--:B------:R-:W-:Y:S01]  /*80c0*/  IMAD R15, R34, R40.reuse, R15 ;  /* 0x00000028220f7224 */ /* 0x080fe200078e020f */
[----:B------:R-:W-:Y:S01]  /*80d0*/  SHF.R.S32.HI R5, RZ, 0x18, R5 ;  /* 0x00000018ff057819 */ /* 0x000fe20000011405 */
[-C--:B------:R-:W-:Y:S01]  /*80e0*/  IMAD R12, R3, R40.reuse, R12 ;  /* 0x00000028030c7224 */ /* 0x080fe200078e020c */
[----:B------:R-:W-:Y:S01]  /*80f0*/  SHF.R.S32.HI R7, RZ, 0x18, R7 ;  /* 0x00000018ff077819 */ /* 0x000fe20000011407 */
[----:B------:R-:W-:Y:S01]  /*8100*/  IMAD R13, R6, R40, R13 ;  /* 0x00000028060d7224 */ /* 0x000fe200078e020d */
[----:B------:R-:W-:Y:S01]  /*8110*/  I2IP.S8.S32.SAT R15, R15, R10, RZ ;  /* 0x0000000a0f0f7239 */ /* 0x000fe200000014ff */
[----:B------:R-:W-:Y:S01]  /*8120*/  IMAD R19, R38, R19, RZ ;  /* 0x0000001326137224 */ /* 0x000fe200078e02ff */
[----:B------:R-:W-:Y:S01]  /*8130*/  SHF.R.S32.HI R10, RZ, 0x18, R51 ;  /* 0x00000018ff0a7819 */ /* 0x000fe20000011433 */
[----:B------:R-:W-:Y:S01]  /*8140*/  IMAD R14, R7, R40, R14 ;  /* 0x00000028070e7224 */ /* 0x000fe200078e020e */
[----:B------:R-:W-:Y:S01]  /*8150*/  PRMT R3, R44, 0x8880, RZ ;  /* 0x000088802c037816 */ /* 0x000fe200000000ff */
[----:B------:R-:W-:Y:S01]  /*8160*/  IMAD R23, R38, R23, RZ ;  /* 0x0000001726177224 */ /* 0x000fe200078e02ff */
[----:B------:R-:W-:Y:S01]  /*8170*/  I2IP.S8.S32.SAT R58, R9, R8, R15 ;  /* 0x00000008093a7239 */ /* 0x000fe2000000140f */
[-C--:B------:R-:W-:Y:S02]  /*8180*/  IMAD R19, R10, R40.reuse, R19 ;  /* 0x000000280a137224 */ /* 0x080fe400078e0213 */
[-C--:B------:R-:W-:Y:S01]  /*8190*/  IMAD R16, R3, R40.reuse, R16 ;  /* 0x0000002803107224 */ /* 0x080fe200078e0210 */
[----:B------:R-:W-:Y:S01]  /*81a0*/  SHF.R.S32.HI R3, RZ, 0x18, R44 ;  /* 0x00000018ff037819 */ /* 0x000fe2000001142c */
[----:B------:R-:W-:Y:S01]  /*81b0*/  IMAD R17, R0, R40, R17 ;  /* 0x0000002800117224 */ /* 0x000fe200078e0211 */
[----:B------:R-:W-:Y:S01]  /*81c0*/  I2IP.S8.S32.SAT R14, R19, R14, RZ ;  /* 0x0000000e130e7239 */ /* 0x000fe200000014ff */
[----:B------:R-:W-:Y:S02]  /*81d0*/  IMAD.SHL.U32 R0, R45, 0x100, RZ ;  /* 0x000001002d007824 */ /* 0x000fe400078e00ff */
[-C--:B------:R-:W-:Y:S01]  /*81e0*/  IMAD R18, R2, R40.reuse, R18 ;  /* 0x0000002802127224 */ /* 0x080fe200078e0212 */
[----:B------:R-:W-:Y:S01]  /*81f0*/  SHF.R.S32.HI R2, RZ, 0x18, R45 ;  /* 0x00000018ff027819 */ /* 0x000fe2000001142d */
[-C--:B------:R-:W-:Y:S01]  /*8200*/  IMAD R23, R3, R40.reuse, R23 ;  /* 0x0000002803177224 */ /* 0x080fe200078e0217 */
[----:B------:R-:W-:Y:S01]  /*8210*/  SHF.R.S32.HI R0, RZ, 0x18, R0 ;  /* 0x00000018ff007819 */ /* 0x000fe20000011400 */
[-C--:B------:R-:W-:Y:S01]  /*8220*/  IMAD R20, R4, R40.reuse, R20 ;  /* 0x0000002804147224 */ /* 0x080fe200078e0214 */
[C---:B------:R-:W-:Y:S01]  /*8230*/  SHF.L.U32 R4, R46.reuse, 0x10, RZ ;  /* 0x000000102e047819 */ /* 0x040fe200000006ff */
[-C--:B------:R-:W-:Y:S01]  /*8240*/  IMAD R21, R5, R40.reuse, R21 ;  /* 0x0000002805157224 */ /* 0x080fe200078e0215 */
[----:B------:R-:W-:Y:S01]  /*8250*/  PRMT R3, R46, 0x8880, RZ ;  /* 0x000088802e037816 */ /* 0x000fe200000000ff */
[----:B------:R-:W-:Y:S01]  /*8260*/  IMAD R27, R38, R27, RZ ;  /* 0x0000001b261b7224 */ /* 0x000fe200078e02ff */
[----:B------:R-:W-:Y:S01]  /*8270*/  SHF.L.U32 R5, R46, 0x8, RZ ;  /* 0x000000082e057819 */ /* 0x000fe200000006ff */
[-C--:B------:R-:W-:Y:S01]  /*8280*/  IMAD R22, R0, R40.reuse, R22 ;  /* 0x0000002800167224 */ /* 0x080fe200078e0216 */
[----:B------:R-:W-:Y:S01]  /*8290*/  SHF.R.S32.HI R4, RZ, 0x18, R4 ;  /* 0x00000018ff047819 */ /* 0x000fe20000011404 */
[-C--:B------:R-:W-:Y:S01]  /*82a0*/  IMAD R27, R2, R40.reuse, R27 ;  /* 0x00000028021b7224 */ /* 0x080fe200078e021b */
[----:B------:R-:W-:Y:S01]  /*82b0*/  SHF.R.S32.HI R5, RZ, 0x18, R5 ;  /* 0x00000018ff057819 */ /* 0x000fe20000011405 */
[-C--:B------:R-:W-:Y:S01]  /*82c0*/  IMAD R24, R3, R40.reuse, R24 ;  /* 0x0000002803187224 */ /* 0x080fe200078e0218 */
[C---:B------:R-:W-:Y:S01]  /*82d0*/  SHF.L.U32 R3, R47.reuse, 0x10, RZ ;  /* 0x000000102f037819 */ /* 0x040fe200000006ff */
[-C--:B------:R-:W-:Y:S01]  /*82e0*/  IMAD R25, R4, R40.reuse, R25 ;  /* 0x0000002804197224 */ /* 0x080fe200078e0219 */
[----:B------:R-:W-:Y:S01]  /*82f0*/  SHF.R.S32.HI R0, RZ, 0x18, R46 ;  /* 0x00000018ff007819 */ /* 0x000fe2000001142e */
[----:B------:R-:W-:Y:S01]  /*8300*/  IMAD R31, R38, R31, RZ ;  /* 0x0000001f261f7224 */ /* 0x000fe200078e02ff */
[----:B------:R-:W-:Y:S01]  /*8310*/  PRMT R2, R47, 0x8880, RZ ;  /* 0x000088802f027816 */ /* 0x000fe200000000ff */
[-C--:B------:R-:W-:Y:S01]  /*8320*/  IMAD R26, R5, R40.reuse, R26 ;  /* 0x00000028051a7224 */ /* 0x080fe200078e021a */
[----:B------:R-:W-:Y:S01]  /*8330*/  SHF.L.U32 R4, R47, 0x8, RZ ;  /* 0x000000082f047819 */ /* 0x000fe200000006ff */
[-C--:B------:R-:W-:Y:S01]  /*8340*/  IMAD R31, R0, R40.reuse, R31 ;  /* 0x00000028001f7224 */ /* 0x080fe200078e021f */
[----:B------:R-:W-:Y:S01]  /*8350*/  SHF.R.S32.HI R3, RZ, 0x18, R3 ;  /* 0x00000018ff037819 */ /* 0x000fe20000011403 */
[-C--:B------:R-:W-:Y:S01]  /*8360*/  IMAD R28, R2, R40.reuse, R28 ;  /* 0x00000028021c7224 */ /* 0x080fe200078e021c */
[----:B------:R-:W-:Y:S01]  /*8370*/  SHF.R.S32.HI R4, RZ, 0x18, R4 ;  /* 0x00000018ff047819 */ /* 0x000fe20000011404 */
[----:B------:R-:W-:Y:S01]  /*8380*/  IMAD R35, R38, R35, RZ ;  /* 0x0000002326237224 */ /* 0x000fe200078e02ff */
[----:B------:R-:W-:Y:S01]  /*8390*/  SHF.R.S32.HI R5, RZ, 0x18, R47 ;  /* 0x00000018ff057819 */ /* 0x000fe2000001142f */
[----:B------:R-:W-:Y:S01]  /*83a0*/  IMAD R29, R3, R40, R29 ;  /* 0x00000028031d7224 */ /* 0x000fe200078e021d */
[----:B------:R-:W-:Y:S01]  /*83b0*/  I2IP.S8.S32.SAT R59, R13, R12, R14 ;  /* 0x0000000c0d3b7239 */ /* 0x000fe2000000140e */
[----:B------:R-:W-:Y:S01]  /*83c0*/  IMAD R30, R4, R40, R30 ;  /* 0x00000028041e7224 */ /* 0x000fe200078e021e */
[----:B------:R-:W-:Y:S01]  /*83d0*/  I2IP.S8.S32.SAT R18, R23, R18, RZ ;  /* 0x0000001217127239 */ /* 0x000fe200000014ff */
[----:B------:R-:W-:Y:S01]  /*83e0*/  IMAD R35, R5, R40, R35 ;  /* 0x0000002805237224 */ /* 0x000fe200078e0223 */
[----:B------:R-:W-:Y:S01]  /*83f0*/  I2IP.S8.S32.SAT R22, R27, R22, RZ ;  /* 0x000000161b167239 */ /* 0x000fe200000014ff */
[----:B------:R1:W-:Y:S01]  /*8400*/  STS.128 [R69+UR44+0x5400], R56 ;  /* 0x0054003845007988 */ /* 0x0003e20008000c2c */
[----:B------:R-:W-:Y:S02]  /*8410*/  I2IP.S8.S32.SAT R26, R31, R26, RZ ;  /* 0x0000001a1f1a7239 */ /* 0x000fe400000014ff */
[----:B------:R-:W-:Y:S02]  /*8420*/  I2IP.S8.S32.SAT R19, R35, R30, RZ ;  /* 0x0000001e23137239 */ /* 0x000fe400000014ff */
[----:B------:R-:W-:Y:S02]  /*8430*/  I2IP.S8.S32.SAT R16, R17, R16, R18 ;  /* 0x0000001011107239 */ /* 0x000fe40000001412 */
[----:B------:R-:W-:Y:S02]  /*8440*/  I2IP.S8.S32.SAT R17, R21, R20, R22 ;  /* 0x0000001415117239 */ /* 0x000fe40000001416 */
        /* <DEDUP_REMOVED lines=13> */
[----:B------:R-:W-:Y:S02]  /*8520*/  UIADD3 UR4, UP0, UPT, UR62, 0x680, URZ ;  /* 0x000006803e047890 */ /* 0x000fe4000ff1e0ff */
[----:B------:R-:W-:Y:S02]  /*8530*/  UIADD3 UR9, UPT, UPT, UR49, 0x40, URZ ;  /* 0x0000004031097890 */ /* 0x000fe4000fffe0ff */
[----:B------:R-:W-:Y:S02]  /*8540*/  UIADD3 UR8, UPT, UPT, UR44, 0x5400, URZ ;  /* 0x000054002c087890 */ /* 0x000fe4000fffe0ff */
[----:B------:R-:W-:Y:S01]  /*8550*/  UIADD3.X UR5, UPT, UPT, URZ, UR63, URZ, UP0, !UPT ;  /* 0x0000003fff057290 */ /* 0x000fe200087fe4ff */
[----:B------:R-:W-:Y:S01]  /*8560*/  UMOV UR10, UR50 ;  /* 0x00000032000a7c82 */ /* 0x000fe20008000000 */
[----:B------:R-:W-:Y:S07]  /*8570*/  UMOV UR11, UR36 ;  /* 0x00000024000b7c82 */ /* 0x000fee0008000000 */
[----:B------:R2:W-:Y:S01]  /*8580*/  UTMASTG.3D [UR8], [UR4] ;  /* 0x00000008040073b5 */ /* 0x0005e20008010000 */
[----:B------:R0:W-:Y:S01]  /*8590*/  UTMACMDFLUSH ;  /* 0x00000000000079b7 */ /* 0x0001e20000000000 */
[----:B--2---:R-:W-:Y:S04]  /*85a0*/  DEPBAR.LE SB0, 0x1 ;  /* 0x000080400000791a */ /* 0x004fe80000000000 */
.L_x_131:
[----:B------:R-:W-:Y:S05]  /*85b0*/  BSYNC.RECONVERGENT B0 ;  /* 0x0000000000007941 */ /* 0x000fea0003800200 */
.L_x_130:
        /* <DEDUP_REMOVED lines=14> */
.L_x_135:
[----:B------:R-:W-:Y:S05]  /*86a0*/  BSYNC B0 ;  /* 0x0000000000007941 */ /* 0x000fea0003800000 */
.L_x_134:
[----:B------:R-:W-:Y:S01]  /*86b0*/  ISETP.NE.AND P0, PT, R54, RZ, PT ;  /* 0x000000ff3600720c */ /* 0x000fe20003f05270 */
[----:B------:R-:W-:Y:S11]  /*86c0*/  VIADD R82, R82, 0x1 ;  /* 0x0000000152527836 */ /* 0x000ff60000000000 */
[----:B------:R-:W-:Y:S01]  /*86d0*/  @!UPT UIADD3 URZ, UPT, UPT, URZ, URZ, URZ ;  /* 0x000000fffffff290 */ /* 0x000fe2000fffe0ff */
[----:B------:R3:W4:Y:S04]  /*86e0*/  @P0 LDS.128 R44, [R2+0x410] ;  /* 0x00041000022c0984 */ /* 0x0007280000000c00 */
[----:B------:R1:W1:Y:S01]  /*86f0*/  @P0 LDS.128 R48, [R3+0x400] ;  /* 0x0004000003300984 */ /* 0x0002620000000c00 */
        /* <DEDUP_REMOVED lines=8> */
[----:B---3--:R-:W-:Y:S02]  /*8780*/  VIADD R2, R0, 0x160 ;  /* 0x0000016000027836 */ /* 0x008fe40000000000 */
[----:B--2---:R-:W-:Y:S05]  /*8790*/  IMAD.U32 R0, RZ, RZ, UR45 ;  /* 0x0000002dff007e24 */ /* 0x004fea000f8e00ff */
[----:B------:R-:W-:Y:S04]  /*87a0*/  PRMT R0, R0, 0x654, R2 ;  /* 0x0000065400007816 */ /* 0x000fe80000000002 */
[----:B-----5:R2:W-:Y:S02]  /*87b0*/  SYNCS.ARRIVE.TRANS64.RED.A1T0 RZ, [R0+URZ], RZ ;  /* 0x000000ff00ff79a7 */ /* 0x0205e400081004ff */
[----:B--2---:R-:W-:Y:S04]  /*87c0*/  SEL R0, RZ, 0x1, P0 ;  /* 0x00000001ff007807 */ /* 0x004fe80000000000 */
[----:B-1--4-:R-:W-:Y:S02]  /*87d0*/  LOP3.LUT R81, R81, R0, RZ, 0x3c, !PT ;  /* 0x0000000051517212 */ /* 0x012fe400078e3cff */
.L_x_133:
[----:B------:R-:W-:Y:S05]  /*87e0*/  BSYNC B1 ;  /* 0x0000000000017941 */ /* 0x000fea0003800000 */
.L_x_132:
        /* <DEDUP_REMOVED lines=21> */
.L_x_137:
        /* <DEDUP_REMOVED lines=36> */
[----:B------:R-:W-:Y:S01]  /*8b80*/  SHF.L.U32 R0, R44, 0x10, RZ ;  /* 0x000000102c007819 */ /* 0x000fe200000006ff */
        /* <DEDUP_REMOVED lines=110> */
[----:B------:R-:W-:Y:S02]  /*9270*/  UIADD3 UR4, UPT, UPT, UR44, 0x4400, URZ ;  /* 0x000044002c047890 */ /* 0x000fe4000fffe0ff */
[----:B------:R-:W-:Y:S01]  /*9280*/  UIADD3 UR9, UPT, UPT, UR49, 0x80, URZ ;  /* 0x0000008031097890 */ /* 0x000fe2000fffe0ff */
[----:B------:R-:W-:Y:S01]  /*9290*/  UMOV UR10, UR50 ;  /* 0x00000032000a7c82 */ /* 0x000fe20008000000 */
[----:B------:R-:W-:Y:S02]  /*92a0*/  UMOV UR11, UR36 ;  /* 0x00000024000b7c82 */ /* 0x000fe40008000000 */
        /* <DEDUP_REMOVED lines=8> */
.L_x_139:
[----:B------:R-:W-:Y:S05]  /*9330*/  BSYNC.RECONVERGENT B0 ;  /* 0x0000000000007941 */ /* 0x000fea0003800200 */
.L_x_138:
        /* <DEDUP_REMOVED lines=14> */
.L_x_143:
[----:B------:R-:W-:Y:S05]  /*9420*/  BSYNC B0 ;  /* 0x0000000000007941 */ /* 0x000fea0003800000 */
.L_x_142:
        /* <DEDUP_REMOVED lines=18> */
.L_x_141:
[----:B------:R-:W-:Y:S05]  /*9550*/  BSYNC B1 ;  /* 0x0000000000017941 */ /* 0x000fea0003800000 */
.L_x_140:
        /* <DEDUP_REMOVED lines=21> */
.L_x_145:
[----:B------:R-:W-:Y:S01]  /*96b0*/  ISETP.NE.AND P0, PT, R87, RZ, PT ;  /* 0x000000ff5700720c */ /* 0x000fe20003f05270 */
[----:B------:R-:W-:Y:S05]  /*96c0*/  WARPSYNC.ALL ;  /* 0x0000000000007948 */ /* 0x000fea0003800000 */
[----:B------:R-:W-:Y:S01]  /*96d0*/  IMAD.SHL.U32 R66, R49, 0x100, RZ ;  /* 0x0000010031427824 */ /* 0x000fe200078e00ff */
[----:B------:R-:W-:Y:S01]  /*96e0*/  R2UR UR4, R39 ;  /* 0x00000000270472ca */ /* 0x000fe200000e0000 */
[----:B------:R-:W-:Y:S01]  /*96f0*/  IMAD.SHL.U32 R60, R51, 0x100, RZ ;  /* 0x00000100333c7824 */ /* 0x000fe200078e00ff */
[C---:B------:R-:W-:Y:S01]  /*9700*/  SHF.L.U32 R2, R48.reuse, 0x10, RZ ;  /* 0x0000001030027819 */ /* 0x040fe200000006ff */
[----:B----4-:R-:W-:Y:S01]  /*9710*/  IMAD.SHL.U32 R54, R45, 0x100, RZ ;  /* 0x000001002d367824 */ /* 0x010fe200078e00ff */
[C---:B------:R-:W-:Y:S01]  /*9720*/  PRMT R0, R48.reuse, 0x8880, RZ ;  /* 0x0000888030007816 */ /* 0x040fe200000000ff */
[----:B------:R-:W-:Y:S01]  /*9730*/  BSSY.RECONVERGENT B0, `(.L_x_146) ;  /* 0x000009e000007945 */ /* 0x000fe20003800200 */
[----:B------:R-:W-:Y:S02]  /*9740*/  SHF.L.U32 R3, R48, 0x8, RZ ;  /* 0x0000000830037819 */ /* 0x000fe400000006ff */
[----:B------:R-:W-:Y:S02]  /*9750*/  SHF.R.S32.HI R2, RZ, 0x18, R2 ;  /* 0x00000018ff027819 */ /* 0x000fe40000011402 */
[----:B------:R-:W-:Y:S02]  /*9760*/  PRMT R68, R49, 0x8880, RZ ;  /* 0x0000888031447816 */ /* 0x000fe400000000ff */
[----:B------:R-:W-:Y:S01]  /*9770*/  SHF.R.S32.HI R3, RZ, 0x18, R3 ;  /* 0x00000018ff037819 */ /* 0x000fe20000011403 */
[----:B-1----:R-:W-:Y:S01]  /*9780*/  LDTM.16dp32bit_t0_t15.x32 R4, tmem[UR4+0xc0] ;  /* 0x0000c004000479ee */ /* 0x002fe20008a80000 */
[----:B------:R-:W1:Y:S01]  /*9790*/  LDTM.16dp32bit_t16_t31.x32 R4, tmem[UR4+0xe0] ;  /* 0x0000e004000479ee */ /* 0x000e620008aa0000 */
[----:B------:R-:W-:Y:S01]  /*97a0*/  NOP ;  /* 0x0000000000007918 */ /* 0x000fe20000000000 */
[----:B------:R-:W-:Y:S02]  /*97b0*/  SHF.L.U32 R63, R50, 0x8, RZ ;  /* 0x00000008323f7819 */ /* 0x000fe400000006ff */
[C---:B------:R-:W-:Y:S02]  /*97c0*/  PRMT R62, R51.reuse, 0x8880, RZ ;  /* 0x00008880333e7816 */ /* 0x040fe400000000ff */
[----:B------:R-:W-:Y:S02]  /*97d0*/  SHF.L.U32 R61, R51, 0x10, RZ ;  /* 0x00000010333d7819 */ /* 0x000fe400000006ff */
[----:B------:R-:W-:Y:S02]  /*97e0*/  R2UR UR5, R52 ;  /* 0x00000000340572ca */ /* 0x000fe400000e0000 */
[----:B------:R-:W-:Y:S01]  /*97f0*/  SHF.R.S32.HI R39, RZ, 0x18, R48 ;  /* 0x00000018ff277819 */ /* 0x000fe20000011430 */
[----:B------:R-:W-:Y:S01]  /*9800*/  IMAD.SHL.U32 R48, R47, 0x100, RZ ;  /* 0x000001002f307824 */ /* 0x000fe200078e00ff */
[----:B------:R-:W-:Y:S02]  /*9810*/  SHF.L.U32 R67, R49, 0x10, RZ ;  /* 0x0000001031437819 */ /* 0x000fe400000006ff */
[C---:B------:R-:W-:Y:S02]  /*9820*/  PRMT R65, R50.reuse, 0x8880, RZ ;  /* 0x0000888032417816 */ /* 0x040fe400000000ff */
[----:B------:R-:W-:Y:S02]  /*9830*/  SHF.R.S32.HI R41, RZ, 0x18, R49 ;  /* 0x00000018ff297819 */ /* 0x000fe40000011431 */
[----:B------:R-:W-:Y:S02]  /*9840*/  SHF.L.U32 R64, R50, 0x10, RZ ;  /* 0x0000001032407819 */ /* 0x000fe400000006ff */
[----:B------:R-:W-:Y:S01]  /*9850*/  SHF.R.S32.HI R42, RZ, 0x18, R50 ;  /* 0x00000018ff2a7819 */ /* 0x000fe20000011432 */
[----:B------:R-:W-:Y:S01]  /*9860*/  UIADD3 UR4, UPT, UPT, UR5, 0x1d0, URZ ;  /* 0x000001d005047890 */ /* 0x000fe2000fffe0ff */
[----:B------:R-:W-:Y:S01]  /*9870*/  PRMT R59, R44, 0x8880, RZ ;  /* 0x000088802c3b7816 */ /* 0x000fe200000000ff */
[C---:B-1----:R-:W-:Y:S02]  /*9880*/  IMAD R4, R38.reuse, R4, RZ ;  /* 0x0000000426047224 */ /* 0x042fe400078e02ff */
[----:B------:R-:W-:Y:S01]  /*9890*/  UPRMT UR4, UR45, 0x654, UR4 ;  /* 0x000006542d047896 */ /* 0x000fe20008000004 */
[C---:B------:R-:W-:Y:S01]  /*98a0*/  IMAD R5, R38.reuse, R5, RZ ;  /* 0x0000000526057224 */ /* 0x040fe200078e02ff */
[----:B------:R-:W-:Y:S01]  /*98b0*/  SHF.R.S32.HI R43, RZ, 0x18, R51 ;  /* 0x00000018ff2b7819 */ /* 0x000fe20000011433 */
[----:B------:R-:W-:Y:S01]  /*98c0*/  IMAD R6, R38, R6, RZ ;  /* 0x0000000626067224 */ /* 0x000fe200078e02ff */
[----:B------:R-:W-:Y:S01]  /*98d0*/  SHF.L.U32 R51, R46, 0x8, RZ ;  /* 0x000000082e337819 */ /* 0x000fe200000006ff */
[----:B------:R-:W-:Y:S01]  /*98e0*/  IMAD R4, R0, R40, R4 ;  /* 0x0000002800047224 */ /* 0x000fe200078e0204 */
[----:B------:R-:W-:Y:S01]  /*98f0*/  MOV R0, R68 ;  /* 0x0000004400007202 */ /* 0x000fe20000000f00 */
[----:B------:R-:W-:Y:S01]  /*9900*/  IMAD R7, R38, R7, RZ ;  /* 0x0000000726077224 */ /* 0x000fe200078e02ff */
[----:B------:R-:W-:Y:S01]  /*9910*/  SHF.L.U32 R58, R44, 0x10, RZ ;  /* 0x000000102c3a7819 */ /* 0x000fe200000006ff */
[-C--:B------:R-:W-:Y:S01]  /*9920*/  IMAD R5, R2, R40.reuse, R5 ;  /* 0x0000002802057224 */ /* 0x080fe200078e0205 */
[----:B------:R-:W-:Y:S01]  /*9930*/  SYNCS.ARRIVE.TRANS64.RED.A1T0 RZ, [UR4], RZ ;  /* 0x000000ffffff79a7 */ /* 0x000fe20008100404 */
[----:B------:R-:W-:Y:S01]  /*9940*/  IMAD R6, R3, R40, R6 ;  /* 0x0000002803067224 */ /* 0x000fe200078e0206 */
[----:B------:R-:W-:Y:S01]  /*9950*/  SHF.R.S32.HI R2, RZ, 0x18, R67 ;  /* 0x00000018ff027819 */ /* 0x000fe20000011443 */
[C---:B------:R-:W-:Y:S01]  /*9960*/  IMAD R8, R38.reuse, R8, RZ ;  /* 0x0000000826087224 */ /* 0x040fe200078e02ff */
[----:B------:R-:W-:Y:S01]  /*9970*/  SHF.R.S32.HI R3, RZ, 0x18, R66 ;  /* 0x00000018ff037819 */ /* 0x000fe20000011442 */
[-C--:B------:R-:W-:Y:S01]  /*9980*/  IMAD R7, R39, R40.reuse, R7 ;  /* 0x0000002827077224 */ /* 0x080fe200078e0207 */
[----:B------:R-:W-:Y:S01]  /*9990*/  MOV R39, R65 ;  /* 0x0000004100277202 */ /* 0x000fe20000000f00 */
[----:B------:R-:W-:Y:S01]  /*99a0*/  IMAD R9, R38, R9, RZ ;  /* 0x0000000926097224 */ /* 0x000fe200078e02ff */
[C---:B------:R-:W-:Y:S01]  /*99b0*/  PRMT R56, R45.reuse, 0x8880, RZ ;  /* 0x000088802d387816 */ /* 0x040fe200000000ff */
[----:B------:R-:W-:Y:S01]  /*99c0*/  IMAD R8, R0, R40, R8 ;  /* 0x0000002800087224 */ /* 0x000fe200078e0208 */
[----:B------:R-:W-:Y:S01]  /*99d0*/  SHF.L.U32 R55, R45, 0x10, RZ ;  /* 0x000000102d377819 */ /* 0x000fe200000006ff */
[----:B------:R-:W-:Y:S01]  /*99e0*/  IMAD R10, R38, R10, RZ ;  /* 0x0000000a260a7224 */ /* 0x000fe200078e02ff */
[----:B------:R-:W-:Y:S01]  /*99f0*/  PRMT R53, R46, 0x8880, RZ ;  /* 0x000088802e357816 */ /* 0x000fe200000000ff */
[----:B------:R-:W-:Y:S01]  /*9a00*/  IMAD R9, R2, R40, R9 ;  /* 0x0000002802097224 */ /* 0x000fe200078e0209 */
[----:B------:R-:W-:Y:S01]  /*9a10*/  SHF.R.S32.HI R45, RZ, 0x18, R45 ;  /* 0x00000018ff2d7819 */ /* 0x000fe2000001142d */
[----:B------:R-:W-:Y:S01]  /*9a20*/  IMAD R0, R38, R20, RZ ;  /* 0x0000001426007224 */ /* 0x000fe200078e02ff */
[----:B------:R-:W-:Y:S01]  /*9a30*/  SHF.L.U32 R52, R46, 0x10, RZ ;  /* 0x000000102e347819 */ /* 0x000fe200000006ff */
[C---:B------:R-:W-:Y:S01]  /*9a40*/  IMAD R11, R38.reuse, R11, RZ ;  /* 0x0000000b260b7224 */ /* 0x040fe200078e02ff */
[C---:B------:R-:W-:Y:S01]  /*9a50*/  PRMT R50, R47.reuse, 0x8880, RZ ;  /* 0x000088802f327816 */ /* 0x040fe200000000ff */
[C---:B------:R-:W-:Y:S01]  /*9a60*/  IMAD R2, R38.reuse, R21, RZ ;  /* 0x0000001526027224 */ /* 0x040fe200078e02ff */
[----:B------:R-:W-:Y:S01]  /*9a70*/  SHF.R.S32.HI R46, RZ, 0x18, R46 ;  /* 0x00000018ff2e7819 */ /* 0x000fe2000001142e */
[C---:B------:R-:W-:Y:S01]  /*9a80*/  IMAD R20, R38.reuse, R24, RZ ;  /* 0x0000001826147224 */ /* 0x040fe200078e02ff */
[----:B------:R-:W-:Y:S01]  /*9a90*/  SHF.L.U32 R49, R47, 0x10, RZ ;  /* 0x000000102f317819 */ /* 0x000fe200000006ff */
[C---:B------:R-:W-:Y:S01]  /*9aa0*/  IMAD R21, R38.reuse, R25, RZ ;  /* 0x0000001926157224 */ /* 0x040fe200078e02ff */
[----:B------:R-:W-:Y:S01]  /*9ab0*/  SHF.R.S32.HI R47, RZ, 0x18, R47 ;  /* 0x00000018ff2f7819 */ /* 0x000fe2000001142f */
[----:B------:R-:W-:Y:S01]  /*9ac0*/  IMAD R24, R38, R28, RZ ;  /* 0x0000001c26187224 */ /* 0x000fe200078e02ff */
[----:B------:R-:W-:Y:S01]  /*9ad0*/  SHF.L.U32 R57, R44, 0x8, RZ ;  /* 0x000000082c397819 */ /* 0x000fe200000006ff */
[----:B------:R-:W-:Y:S01]  /*9ae0*/  IMAD R10, R3, R40, R10 ;  /* 0x00000028030a7224 */ /* 0x000fe200078e020a */
[----:B------:R-:W-:Y:S01]  /*9af0*/  SHF.R.S32.HI R44, RZ, 0x18, R44 ;  /* 0x00000018ff2c7819 */ /* 0x000fe2000001142c */
[----:B------:R-:W-:Y:S01]  /*9b00*/  IMAD R12, R38, R12, RZ ;  /* 0x0000000c260c7224 */ /* 0x000fe200078e02ff */
[----:B------:R-:W-:Y:S01]  /*9b10*/  IADD3 R36, PT, PT, R36, 0x1, RZ ;  /* 0x0000000124247810 */ /* 0x000fe20007ffe0ff */
[C---:B------:R-:W-:Y:S02]  /*9b20*/  IMAD R25, R38.reuse, R29, RZ ;  /* 0x0000001d26197224 */ /* 0x040fe400078e02ff */
[C---:B------:R-:W-:Y:S01]  /*9b30*/  IMAD R28, R38.reuse, R32, RZ ;  /* 0x00000020261c7224 */ /* 0x040fe200078e02ff */
[----:B------:R-:W-:Y:S01]  /*9b40*/  SHF.R.S32.HI R32, RZ, 0x18, R64 ;  /* 0x00000018ff207819 */ /* 0x000fe20000011440 */
[C---:B------:R-:W-:Y:S01]  /*9b50*/  IMAD R29, R38.reuse, R33, RZ ;  /* 0x00000021261d7224 */ /* 0x040fe200078e02ff */
[----:B------:R-:W-:Y:S01]  /*9b60*/  I2IP.S8.S32.SAT R33, R7, R6, RZ ;  /* 0x0000000607217239 */ /* 0x000fe200000014ff */
[----:B------:R-:W-:Y:S01]  /*9b70*/  IMAD R11, R41, R40, R11 ;  /* 0x00000028290b7224 */ /* 0x000fe200078e020b */
[----:B------:R-:W-:Y:S01]  /*9b80*/  SHF.R.S32.HI R6, RZ, 0x18, R63 ;  /* 0x00000018ff067819 */ /* 0x000fe2000001143f */
[C---:B------:R-:W-:Y:S01]  /*9b90*/  IMAD R13, R38.reuse, R13, RZ ;  /* 0x0000000d260d7224 */ /* 0x040fe200078e02ff */
[----:B------:R-:W-:Y:S01]  /*9ba0*/  MOV R7, R62 ;  /* 0x0000003e00077202 */ /* 0x000fe20000000f00 */
[C---:B------:R-:W-:Y:S02]  /*9bb0*/  IMAD R14, R38.reuse, R14, RZ ;  /* 0x0000000e260e7224 */ /* 0x040fe400078e02ff */
[C---:B------:R-:W-:Y:S02]  /*9bc0*/  IMAD R3, R38.reuse, R22, RZ ;  /* 0x0000001626037224 */ /* 0x040fe400078e02ff */
[----:B------:R-:W-:Y:S02]  /*9bd0*/  IMAD R12, R39, R40, R12 ;  /* 0x00000028270c7224 */ /* 0x000fe400078e020c */
[C---:B------:R-:W-:Y:S02]  /*9be0*/  IMAD R22, R38.reuse, R26, RZ ;  /* 0x0000001a26167224 */ /* 0x040fe400078e02ff */
[C---:B------:R-:W-:Y:S02]  /*9bf0*/  IMAD R15, R38.reuse, R15, RZ ;  /* 0x0000000f260f7224 */ /* 0x040fe400078e02ff */
[----:B------:R-:W-:Y:S02]  /*9c00*/  IMAD R26, R38, R30, RZ ;  /* 0x0000001e261a7224 */ /* 0x000fe400078e02ff */
[----:B------:R-:W-:Y:S02]  /*9c10*/  IMAD R13, R32, R40, R13 ;  /* 0x00000028200d7224 */ /* 0x000fe400078e020d */
[C---:B------:R-:W-:Y:S01]  /*9c20*/  IMAD R30, R38.reuse, R34, RZ ;  /* 0x00000022261e7224 */ /* 0x040fe200078e02ff */
[----:B------:R-:W-:Y:S01]  /*9c30*/  I2IP.S8.S32.SAT R34, R11, R10, RZ ;  /* 0x0000000a0b227239 */ /* 0x000fe200000014ff */
[----:B------:R-:W-:Y:S01]  /*9c40*/  IMAD R16, R38, R16, RZ ;  /* 0x0000001026107224 */ /* 0x000fe200078e02ff */
[----:B------:R-:W-:Y:S01]  /*9c50*/  SHF.R.S32.HI R10, RZ, 0x18, R61 ;  /* 0x00000018ff0a7819 */ /* 0x000fe2000001143d */
[----:B------:R-:W-:Y:S01]  /*9c60*/  IMAD R14, R6, R40, R14 ;  /* 0x00000028060e7224 */ /* 0x000fe200078e020e */
[----:B------:R-:W-:Y:S01]  /*9c70*/  I2IP.S8.S32.SAT R61, R9, R8, R34 ;  /* 0x00000008093d7239 */ /* 0x000fe20000001422 */
[----:B------:R-:W-:Y:S01]  /*9c80*/  IMAD R17, R38, R17, RZ ;  /* 0x0000001126117224 */ /* 0x000fe200078e02ff */
[----:B------:R-:W-:Y:S01]  /*9c90*/  SHF.R.S32.HI R11, RZ, 0x18, R60 ;  /* 0x00000018ff0b7819 */ /* 0x000fe2000001143c */
[----:B------:R-:W-:Y:S01]  /*9ca0*/  IMAD R15, R42, R40, R15 ;  /* 0x000000282a0f7224 */ /* 0x000fe200078e020f */
[----:B------:R-:W-:Y:S01]  /*9cb0*/  I2IP.S8.S32.SAT R60, R5, R4, R33 ;  /* 0x00000004053c7239 */ /* 0x000fe20000001421 */
[C---:B------:R-:W-:Y:S01]  /*9cc0*/  IMAD R18, R38.reuse, R18, RZ ;  /* 0x0000001226127224 */ /* 0x040fe200078e02ff */
[----:B------:R-:W-:Y:S01]  /*9cd0*/  SHF.R.S32.HI R5, RZ, 0x18, R58 ;  /* 0x00000018ff057819 */ /* 0x000fe2000001143a */
[----:B------:R-:W-:Y:S01]  /*9ce0*/  IMAD R16, R7, R40, R16 ;  /* 0x0000002807107224 */ /* 0x000fe200078e0210 */
[----:B------:R-:W-:Y:S01]  /*9cf0*/  I2IP.S8.S32.SAT R14, R15, R14, RZ ;  /* 0x0000000e0f0e7239 */ /* 0x000fe200000014ff */
[----:B------:R-:W-:Y:S01]  /*9d00*/  IMAD R19, R38, R19, RZ ;  /* 0x0000001326137224 */ /* 0x000fe200078e02ff */
[----:B------:R-:W-:Y:S01]  /*9d10*/  SHF.R.S32.HI R7, RZ, 0x18, R48 ;  /* 0x00000018ff077819 */ /* 0x000fe20000011430 */
[----:B------:R-:W-:Y:S01]  /*9d20*/  IMAD R17, R10, R40, R17 ;  /* 0x000000280a117224 */ /* 0x000fe200078e0211 */
[----:B------:R-:W-:Y:S01]  /*9d30*/  I2IP.S8.S32.SAT R62, R13, R12, R14 ;  /* 0x0000000c0d3e7239 */ /* 0x000fe2000000140e */
[-C--:B------:R-:W-:Y:S01]  /*9d40*/  IMAD R18, R11, R40.reuse, R18 ;  /* 0x000000280b127224 */ /* 0x080fe200078e0212 */
[----:B------:R-:W-:Y:S01]  /*9d50*/  SHF.R.S32.HI R6, RZ, 0x18, R57 ;  /* 0x00000018ff067819 */ /* 0x000fe20000011439 */
[----:B------:R-:W-:Y:S02]  /*9d60*/  IMAD.MOV.U32 R4, RZ, RZ, R59 ;  /* 0x000000ffff047224 */ /* 0x000fe400078e003b */
[-C--:B------:R-:W-:Y:S02]  /*9d70*/  IMAD R19, R43, R40.reuse, R19 ;  /* 0x000000282b137224 */ /* 0x080fe400078e0213 */
[----:B------:R-:W-:Y:S01]  /*9d80*/  IMAD R0, R4, R40, R0 ;  /* 0x0000002804007224 */ /* 0x000fe200078e0200 */
[----:B------:R-:W-:Y:S01]  /*9d90*/  MOV R4, R56 ;  /* 0x0000003800047202 */ /* 0x000fe20000000f00 */
[----:B------:R-:W-:Y:S01]  /*9da0*/  IMAD R23, R38, R23, RZ ;  /* 0x0000001726177224 */ /* 0x000fe200078e02ff */
[----:B------:R-:W-:Y:S01]  /*9db0*/  I2IP.S8.S32.SAT R18, R19, R18, RZ ;  /* 0x0000001213127239 */ /* 0x000fe200000014ff */
[-C--:B------:R-:W-:Y:S01]  /*9dc0*/  IMAD R2, R5, R40.reuse, R2 ;  /* 0x0000002805027224 */ /* 0x080fe200078e0202 */
[----:B------:R-:W-:Y:S01]  /*9dd0*/  SHF.R.S32.HI R5, RZ, 0x18, R55 ;  /* 0x00000018ff057819 */ /* 0x000fe20000011437 */
[----:B------:R-:W-:Y:S01]  /*9de0*/  IMAD R3, R6, R40, R3 ;  /* 0x0000002806037224 */ /* 0x000fe200078e0203 */
[----:B------:R-:W-:Y:S01]  /*9df0*/  I2IP.S8.S32.SAT R63, R17, R16, R18 ;  /* 0x00000010113f7239 */ /* 0x000fe20000001412 */
[-C--:B------:R-:W-:Y:S01]  /*9e00*/  IMAD R23, R44, R40.reuse, R23 ;  /* 0x000000282c177224 */ /* 0x080fe200078e0217 */
[----:B------:R-:W-:Y:S01]  /*9e10*/  SHF.R.S32.HI R6, RZ, 0x18, R54 ;  /* 0x00000018ff067819 */ /* 0x000fe20000011436 */
[-C--:B------:R-:W-:Y:S01]  /*9e20*/  IMAD R20, R4, R40.reuse, R20 ;  /* 0x0000002804147224 */ /* 0x080fe200078e0214 */
[----:B------:R-:W-:Y:S01]  /*9e30*/  MOV R4, R53 ;  /* 0x0000003500047202 */ /* 0x000fe20000000f00 */
[----:B------:R1:W-:Y:S01]  /*9e40*/  STS.128 [R69+UR44+0x5400], R60 ;  /* 0x0054003c45007988 */ /* 0x0003e20008000c2c */
[----:B------:R-:W-:Y:S01]  /*9e50*/  IMAD R27, R38, R27, RZ ;  /* 0x0000001b261b7224 */ /* 0x000fe200078e02ff */
[----:B------:R-:W-:Y:S01]  /*9e60*/  I2IP.S8.S32.SAT R3, R23, R3, RZ ;  /* 0x0000000317037239 */ /* 0x000fe200000014ff */
[-C--:B------:R-:W-:Y:S01]  /*9e70*/  IMAD R21, R5, R40.reuse, R21 ;  /* 0x0000002805157224 */ /* 0x080fe200078e0215 */
[----:B------:R-:W-:Y:S01]  /*9e80*/  SHF.R.S32.HI R5, RZ, 0x18, R52 ;  /* 0x00000018ff057819 */ /* 0x000fe20000011434 */
[-C--:B------:R-:W-:Y:S01]  /*9e90*/  IMAD R22, R6, R40.reuse, R22 ;  /* 0x0000002806167224 */ /* 0x080fe200078e0216 */
[----:B------:R-:W-:Y:S01]  /*9ea0*/  SHF.R.S32.HI R6, RZ, 0x18, R49 ;  /* 0x00000018ff067819 */ /* 0x000fe20000011431 */
[-C--:B------:R-:W-:Y:S02]  /*9eb0*/  IMAD R27, R45, R40.reuse, R27 ;  /* 0x000000282d1b7224 */ /* 0x080fe400078e021b */
[-C--:B------:R-:W-:Y:S01]  /*9ec0*/  IMAD R24, R4, R40.reuse, R24 ;  /* 0x0000002804187224 */ /* 0x080fe200078e0218 */
[----:B------:R-:W-:Y:S01]  /*9ed0*/  SHF.R.S32.HI R4, RZ, 0x18, R51 ;  /* 0x00000018ff047819 */ /* 0x000fe20000011433 */
[----:B------:R-:W-:Y:S01]  /*9ee0*/  IMAD R25, R5, R40, R25 ;  /* 0x0000002805197224 */ /* 0x000fe200078e0219 */
[----:B------:R-:W-:Y:S01]  /*9ef0*/  MOV R5, R50 ;  /* 0x0000003200057202 */ /* 0x000fe20000000f00 */
[----:B------:R-:W-:Y:S02]  /*9f00*/  IMAD R31, R38, R31, RZ ;  /* 0x0000001f261f7224 */ /* 0x000fe400078e02ff */
[----:B------:R-:W-:Y:S01]  /*9f10*/  IMAD R26, R4, R40, R26 ;  /* 0x00000028041a7224 */ /* 0x000fe200078e021a */
[----:B------:R-:W-:Y:S01]  /*9f20*/  I2IP.S8.S32.SAT R4, R2, R0, R3 ;  /* 0x0000000002047239 */ /* 0x000fe20000001403 */
[-C--:B------:R-:W-:Y:S02]  /*9f30*/  IMAD R31, R46, R40.reuse, R31 ;  /* 0x000000282e1f7224 */ /* 0x080fe400078e021f */
[----:B------:R-:W-:Y:S01]  /*9f40*/  IMAD R28, R5, R40, R28 ;  /* 0x00000028051c7224 */ /* 0x000fe200078e021c */
[----:B------:R-:W-:Y:S01]  /*9f50*/  I2IP.S8.S32.SAT R5, R27, R22, RZ ;  /* 0x000000161b057239 */ /* 0x000fe200000014ff */
[----:B------:R-:W-:Y:S01]  /*9f60*/  IMAD R29, R6, R40, R29 ;  /* 0x00000028061d7224 */ /* 0x000fe200078e021d */
[----:B------:R-:W-:Y:S01]  /*9f70*/  I2IP.S8.S32.SAT R6, R31, R26, RZ ;  /* 0x0000001a1f067239 */ /* 0x000fe200000014ff */
[----:B------:R-:W-:Y:S01]  /*9f80*/  IMAD R35, R38, R35, RZ ;  /* 0x0000002326237224 */ /* 0x000fe200078e02ff */
[----:B------:R-:W-:Y:S01]  /*9f90*/  I2IP.S8.S32.SAT R5, R21, R20, R5 ;  /* 0x0000001415057239 */ /* 0x000fe20000001405 */
[----:B------:R-:W-:Y:S01]  /*9fa0*/  IMAD R30, R7, R40, R30 ;  /* 0x00000028071e7224 */ /* 0x000fe200078e021e */
[----:B------:R-:W-:Y:S01]  /*9fb0*/  I2IP.S8.S32.SAT R6, R25, R24, R6 ;  /* 0x0000001819067239 */ /* 0x000fe20000001406 */
[----:B------:R-:W-:Y:S05]  /*9fc0*/  IMAD R35, R47, R40, R35 ;  /* 0x000000282f237224 */ /* 0x000fea00078e0223 */
[----:B------:R-:W-:Y:S04]  /*9fd0*/  I2IP.S8.S32.SAT R7, R35, R30, RZ ;  /* 0x0000001e23077239 */ /* 0x000fe800000014ff */
[----:B------:R-:W-:Y:S05]  /*9fe0*/  I2IP.S8.S32.SAT R7, R29, R28, R7 ;  /* 0x0000001c1d077239 */ /* 0x000fea0000001407 */
        /* <DEDUP_REMOVED lines=18> */
.L_x_147:
[----:B------:R-:W-:Y:S05]  /*a110*/  BSYNC.RECONVERGENT B0 ;  /* 0x0000000000007941 */ /* 0x000fea0003800200 */
.L_x_146:
[----:B------:R-:W-:Y:S01]  /*a120*/  R2UR UR5, R76 ;  /* 0x000000004c0572ca */ /* 0x000fe200000e0000 */
[----:B------:R-:W-:Y:S01]  /*a130*/  BAR.SYNC.DEFER_BLOCKING 0x1, 0x80 ;  /* 0x0042000000007b1d */ /* 0x000fe20000010000 */
[----:B------:R-:W-:Y:S01]  /*a140*/  R2UR UR4, R77 ;  /* 0x000000004d0472ca */ /* 0x000fe200000e0000 */
[----:B------:R-:W-:Y:S01]  /*a150*/  UISETP.NE.AND UP0, UPT, UR46, URZ, UPT ;  /* 0x000000ff2e00728c */ /* 0x000fe2000bf05270 */
[----:B------:R-:W-:Y:S02]  /*a160*/  ISETP.NE.AND P0, PT, R79, 0x2, PT ;  /* 0x000000024f00780c */ /* 0x000fe40003f05270 */
[----:B------:R-:W-:Y:S02]  /*a170*/  ISETP.NE.AND P1, PT, R36, 0x4, PT ;  /* 0x000000042400780c */ /* 0x000fe40003f25270 */
[----:B------:R-:W-:Y:S02]  /*a180*/  SEL R2, RZ, 0x1, P0 ;  /* 0x00000001ff027807 */ /* 0x000fe40000000000 */
[----:B------:R-:W-:Y:S02]  /*a190*/  SEL R0, RZ, 0x1, P1 ;  /* 0x00000001ff007807 */ /* 0x000fe40000800000 */
[----:B------:R-:W-:Y:S01]  /*a1a0*/  LOP3.LUT R83, R83, R2, RZ, 0x3c, !PT ;  /* 0x0000000253537212 */ /* 0x000fe200078e3cff */
[----:B------:R-:W-:Y:S01]  /*a1b0*/  UIADD3 UR31, UPT, UPT, UR37, UR5, URZ ;  /* 0x00000005251f7290 */ /* 0x000fe2000fffe0ff */
[----:B------:R-:W-:Y:S01]  /*a1c0*/  LOP3.LUT R84, R84, R0, RZ, 0x3c, !PT ;  /* 0x0000000054547212 */ /* 0x000fe200078e3cff */
[----:B------:R-:W-:Y:S01]  /*a1d0*/  UIADD3 UR30, UPT, UPT, UR38, UR4, URZ ;  /* 0x00000004261e7290 */ /* 0x000fe2000fffe0ff */
[----:B------:R-:W-:Y:S02]  /*a1e0*/  SEL R79, R79, RZ, P0 ;  /* 0x000000ff4f4f7207 */ /* 0x000fe40000000000 */
[----:B------:R-:W-:Y:S01]  /*a1f0*/  SEL R36, R36, RZ, P1 ;  /* 0x000000ff24247207 */ /* 0x000fe20000800000 */
[----:B------:R-:W-:Y:S01]  /*a200*/  UMOV UR36, UR59 ;  /* 0x0000003b00247c82 */ /* 0x000fe20008000000 */
[----:B------:R-:W-:Y:S07]  /*a210*/  BRA.U UP0, `(.L_x_148) ;  /* 0xffffffb900c47547 */ /* 0x000fee000b83ffff */
[----:B------:R-:W-:Y:S05]  /*a220*/  EXIT ;  /* 0x000000000000794d */ /* 0x000fea0003800000 */
.L_x_25:
[----:B---3--:R3:W4:Y:S02]  /*a230*/  SYNCS.PHASECHK.TRANS64.TRYWAIT P0, [R0+URZ+0x200], R2 ;  /* 0x00020002000075a7 */ /* 0x00872400080011ff */
[----:B----4-:R-:W-:Y:S05]  /*a240*/  @!P0 NANOSLEEP.SYNCS 0x989680 ;  /* 0x009896800000895d */ /* 0x010fea0003900000 */
[----:B------:R-:W4:Y:S02]  /*a250*/  @!P0 SYNCS.PHASECHK.TRANS64 P0, [R0+URZ+0x200], R2 ;  /* 0x00020002000085a7 */ /* 0x000f2400080010ff */
[----:B----4-:R-:W-:Y:S05]  /*a260*/  @!P0 BRA `(.L_x_25) ;  /* 0xfffffffc00f08947 */ /* 0x010fea000383ffff */
[----:B------:R-:W-:Y:S05]  /*a270*/  BRA `(.L_x_149) ;  /* 0xffffff78002c7947 */ /* 0x000fea000383ffff */
.L_x_28:
[----:B--2---:R-:W-:-:S07]  /*a280*/  MOV R0, UR33 ;  /* 0x0000002100007c02 */ /* 0x004fce0008000f00 */
.L_x_150:
[----:B--2---:R2:W3:Y:S02]  /*a290*/  SYNCS.PHASECHK.TRANS64.TRYWAIT P0, [R0+URZ+0xa0], R3 ;  /* 0x0000a003000075a7 */ /* 0x0044e400080011ff */
[----:B---3--:R-:W-:Y:S05]  /*a2a0*/  @!P0 NANOSLEEP.SYNCS 0x989680 ;  /* 0x009896800000895d */ /* 0x008fea0003900000 */
[----:B------:R-:W3:Y:S02]  /*a2b0*/  @!P0 SYNCS.PHASECHK.TRANS64 P0, [R0+URZ+0xa0], R3 ;  /* 0x0000a003000085a7 */ /* 0x000ee400080010ff */
[----:B---3--:R-:W-:Y:S05]  /*a2c0*/  @!P0 BRA `(.L_x_150) ;  /* 0xfffffffc00f08947 */ /* 0x008fea000383ffff */
[----:B------:R-:W-:Y:S05]  /*a2d0*/  BRA `(.L_x_27) ;  /* 0xffffff7800747947 */ /* 0x000fea000383ffff */
.L_x_35:
[----:B-1----:R-:W-:-:S07]  /*a2e0*/  MOV R0, UR17 ;  /* 0x0000001100007c02 */ /* 0x002fce0008000f00 */
.L_x_151:
[----:B-1----:R1:W2:Y:S02]  /*a2f0*/  SYNCS.PHASECHK.TRANS64.TRYWAIT P0, [R0+URZ+0xa0], R3 ;  /* 0x0000a003000075a7 */ /* 0x0022a400080011ff */
[----:B--2---:R-:W-:Y:S05]  /*a300*/  @!P0 NANOSLEEP.SYNCS 0x989680 ;  /* 0x009896800000895d */ /* 0x004fea0003900000 */
[----:B------:R-:W2:Y:S02]  /*a310*/  @!P0 SYNCS.PHASECHK.TRANS64 P0, [R0+URZ+0xa0], R3 ;  /* 0x0000a003000085a7 */ /* 0x000ea400080010ff */
[----:B--2---:R-:W-:Y:S05]  /*a320*/  @!P0 BRA `(.L_x_151) ;  /* 0xfffffffc00f08947 */ /* 0x004fea000383ffff */
[----:B------:R-:W-:Y:S05]  /*a330*/  BRA `(.L_x_34) ;  /* 0xffffff7c00307947 */ /* 0x000fea000383ffff */
.L_x_40:
[----:B-1----:R1:W2:Y:S02]  /*a340*/  SYNCS.PHASECHK.TRANS64.TRYWAIT P0, [R3+URZ+0x190], R0 ;  /* 0x00019000030075a7 */ /* 0x0022a400080011ff */
[----:B--2---:R-:W-:Y:S05]  /*a350*/  @!P0 NANOSLEEP.SYNCS 0x989680 ;  /* 0x009896800000895d */ /* 0x004fea0003900000 */
[----:B------:R-:W2:Y:S02]  /*a360*/  @!P0 SYNCS.PHASECHK.TRANS64 P0, [R3+URZ+0x190], R0 ;  /* 0x00019000030085a7 */ /* 0x000ea400080010ff */
[----:B--2---:R-:W-:Y:S05]  /*a370*/  @!P0 BRA `(.L_x_40) ;  /* 0xfffffffc00f08947 */ /* 0x004fea000383ffff */
[----:B------:R-:W-:Y:S05]  /*a380*/  BRA `(.L_x_152) ;  /* 0xffffff7c00d47947 */ /* 0x000fea000383ffff */
.L_x_44:
[----:B------:R-:W-:-:S07]  /*a390*/  MOV R0, UR4 ;  /* 0x0000000400007c02 */ /* 0x000fce0008000f00 */
.L_x_153:
[----:B-1----:R1:W2:Y:S02]  /*a3a0*/  SYNCS.PHASECHK.TRANS64.TRYWAIT P0, [R0+URZ], R2 ;  /* 0x00000002000075a7 */ /* 0x0022a400080011ff */
[----:B--2---:R-:W-:Y:S05]  /*a3b0*/  @!P0 NANOSLEEP.SYNCS 0x989680 ;  /* 0x009896800000895d */ /* 0x004fea0003900000 */
[----:B------:R-:W2:Y:S02]  /*a3c0*/  @!P0 SYNCS.PHASECHK.TRANS64 P0, [R0+URZ], R2 ;  /* 0x00000002000085a7 */ /* 0x000ea400080010ff */
[----:B--2---:R-:W-:Y:S05]  /*a3d0*/  @!P0 BRA `(.L_x_153) ;  /* 0xfffffffc00f08947 */ /* 0x004fea000383ffff */
[----:B------:R-:W-:Y:S05]  /*a3e0*/  BRA `(.L_x_154) ;  /* 0xffffff8400807947 */ /* 0x000fea000383ffff */
.L_x_45:
[----:B------:R-:W-:-:S07]  /*a3f0*/  MOV R0, UR5 ;  /* 0x0000000500007c02 */ /* 0x000fce0008000f00 */
.L_x_155:
[----:B-1----:R1:W2:Y:S02]  /*a400*/  SYNCS.PHASECHK.TRANS64.TRYWAIT P0, [R0+URZ], R3 ;  /* 0x00000003000075a7 */ /* 0x0022a400080011ff */
[----:B--2---:R-:W-:Y:S05]  /*a410*/  @!P0 NANOSLEEP.SYNCS 0x989680 ;  /* 0x009896800000895d */ /* 0x004fea0003900000 */
[----:B------:R-:W2:Y:S02]  /*a420*/  @!P0 SYNCS.PHASECHK.TRANS64 P0, [R0+URZ], R3 ;  /* 0x00000003000085a7 */ /* 0x000ea400080010ff */
[----:B--2---:R-:W-:Y:S05]  /*a430*/  @!P0 BRA `(.L_x_155) ;  /* 0xfffffffc00f08947 */ /* 0x004fea000383ffff */
[----:B------:R-:W-:Y:S05]  /*a440*/  BRA `(.L_x_156) ;  /* 0xffffff84008c7947 */ /* 0x000fea000383ffff */
.L_x_46:
[----:B------:R-:W-:-:S07]  /*a450*/  MOV R0, UR5 ;  /* 0x0000000500007c02 */ /* 0x000fce0008000f00 */
.L_x_157:
[----:B-1----:R1:W2:Y:S02]  /*a460*/  SYNCS.PHASECHK.TRANS64.TRYWAIT P0, [R0+URZ], R3 ;  /* 0x00000003000075a7 */ /* 0x0022a400080011ff */
[----:B--2---:R-:W-:Y:S05]  /*a470*/  @!P0 NANOSLEEP.SYNCS 0x989680 ;  /* 0x009896800000895d */ /* 0x004fea0003900000 */
[----:B------:R-:W2:Y:S02]  /*a480*/  @!P0 SYNCS.PHASECHK.TRANS64 P0, [R0+URZ], R3 ;  /* 0x00000003000085a7 */ /* 0x000ea400080010ff */
[----:B--2---:R-:W-:Y:S05]  /*a490*/  @!P0 BRA `(.L_x_157) ;  /* 0xfffffffc00f08947 */ /* 0x004fea000383ffff */
[----:B------:R-:W-:Y:S05]  /*a4a0*/  BRA `(.L_x_158) ;  /* 0xffffff8400987947 */ /* 0x000fea000383ffff */
.L_x_47:
[----:B------:R-:W-:-:S07]  /*a4b0*/  MOV R0, UR5 ;  /* 0x0000000500007c02 */ /* 0x000fce0008000f00 */
.L_x_159:
[----:B-1----:R1:W2:Y:S02]  /*a4c0*/  SYNCS.PHASECHK.TRANS64.TRYWAIT P0, [R0+URZ], R3 ;  /* 0x00000003000075a7 */ /* 0x0022a400080011ff */
[----:B--2---:R-:W-:Y:S05]  /*a4d0*/  @!P0 NANOSLEEP.SYNCS 0x989680 ;  /* 0x009896800000895d */ /* 0x004fea0003900000 */
[----:B------:R-:W2:Y:S02]  /*a4e0*/  @!P0 SYNCS.PHASECHK.TRANS64 P0, [R0+URZ], R3 ;  /* 0x00000003000085a7 */ /* 0x000ea400080010ff */
[----:B--2---:R-:W-:Y:S05]  /*a4f0*/  @!P0 BRA `(.L_x_159) ;  /* 0xfffffffc00f08947 */ /* 0x004fea000383ffff */
[----:B------:R-:W-:Y:S05]  /*a500*/  BRA `(.L_x_160) ;  /* 0xffffff8400a47947 */ /* 0x000fea000383ffff */
.L_x_48:
[----:B------:R-:W-:-:S07]  /*a510*/  MOV R0, UR5 ;  /* 0x0000000500007c02 */ /* 0x000fce0008000f00 */
.L_x_161:
[----:B-1----:R1:W2:Y:S02]  /*a520*/  SYNCS.PHASECHK.TRANS64.TRYWAIT P0, [R0+URZ], R3 ;  /* 0x00000003000075a7 */ /* 0x0022a400080011ff */
[----:B--2---:R-:W-:Y:S05]  /*a530*/  @!P0 NANOSLEEP.SYNCS 0x989680 ;  /* 0x009896800000895d */ /* 0x004fea0003900000 */
[----:B------:R-:W2:Y:S02]  /*a540*/  @!P0 SYNCS.PHASECHK.TRANS64 P0, [R0+URZ], R3 ;  /* 0x00000003000085a7 */ /* 0x000ea400080010ff */
[----:B--2---:R-:W-:Y:S05]  /*a550*/  @!P0 BRA `(.L_x_161) ;  /* 0xfffffffc00f08947 */ /* 0x004fea000383ffff */
[----:B------:R-:W-:Y:S05]  /*a560*/  BRA `(.L_x_162) ;  /* 0xffffff8400b07947 */ /* 0x000fea000383ffff */
.L_x_49:
[----:B------:R-:W-:-:S07]  /*a570*/  MOV R0, UR5 ;  /* 0x0000000500007c02 */ /* 0x000fce0008000f00 */
.L_x_163:
[----:B-1----:R1:W2:Y:S02]  /*a580*/  SYNCS.PHASECHK.TRANS64.TRYWAIT P0, [R0+URZ], R3 ;  /* 0x00000003000075a7 */ /* 0x0022a400080011ff */
[----:B--2---:R-:W-:Y:S05]  /*a590*/  @!P0 NANOSLEEP.SYNCS 0x989680 ;  /* 0x009896800000895d */ /* 0x004fea0003900000 */
[----:B------:R-:W2:Y:S02]  /*a5a0*/  @!P0 SYNCS.PHASECHK.TRANS64 P0, [R0+URZ], R3 ;  /* 0x00000003000085a7 */ /* 0x000ea400080010ff */
[----:B--2---:R-:W-:Y:S05]  /*a5b0*/  @!P0 BRA `(.L_x_163) ;  /* 0xfffffffc00f08947 */ /* 0x004fea000383ffff */
[----:B------:R-:W-:Y:S05]  /*a5c0*/  BRA `(.L_x_164) ;  /* 0xffffff8400bc7947 */ /* 0x000fea000383ffff */
.L_x_50:
[----:B------:R-:W-:-:S07]  /*a5d0*/  MOV R0, UR5 ;  /* 0x0000000500007c02 */ /* 0x000fce0008000f00 */
.L_x_165:
[----:B-1----:R1:W2:Y:S02]  /*a5e0*/  SYNCS.PHASECHK.TRANS64.TRYWAIT P0, [R0+URZ], R3 ;  /* 0x00000003000075a7 */ /* 0x0022a400080011ff */
[----:B--2---:R-:W-:Y:S05]  /*a5f0*/  @!P0 NANOSLEEP.SYNCS 0x989680 ;  /* 0x009896800000895d */ /* 0x004fea0003900000 */
[----:B------:R-:W2:Y:S02]  /*a600*/  @!P0 SYNCS.PHASECHK.TRANS64 P0, [R0+URZ], R3 ;  /* 0x00000003000085a7 */ /* 0x000ea400080010ff */
[----:B--2---:R-:W-:Y:S05]  /*a610*/  @!P0 BRA `(.L_x_165) ;  /* 0xfffffffc00f08947 */ /* 0x004fea000383ffff */
[----:B------:R-:W-:Y:S05]  /*a620*/  BRA `(.L_x_166) ;  /* 0xffffff8400c87947 */ /* 0x000fea000383ffff */
.L_x_51:
[----:B------:R-:W-:-:S07]  /*a630*/  MOV R0, UR5 ;  /* 0x0000000500007c02 */ /* 0x000fce0008000f00 */
.L_x_167:
[----:B-1----:R1:W2:Y:S02]  /*a640*/  SYNCS.PHASECHK.TRANS64.TRYWAIT P0, [R0+URZ], R3 ;  /* 0x00000003000075a7 */ /* 0x0022a400080011ff */
[----:B--2---:R-:W-:Y:S05]  /*a650*/  @!P0 NANOSLEEP.SYNCS 0x989680 ;  /* 0x009896800000895d */ /* 0x004fea0003900000 */
[----:B------:R-:W2:Y:S02]  /*a660*/  @!P0 SYNCS.PHASECHK.TRANS64 P0, [R0+URZ], R3 ;  /* 0x00000003000085a7 */ /* 0x000ea400080010ff */
[----:B--2---:R-:W-:Y:S05]  /*a670*/  @!P0 BRA `(.L_x_167) ;  /* 0xfffffffc00f08947 */ /* 0x004fea000383ffff */
[----:B------:R-:W-:Y:S05]  /*a680*/  BRA `(.L_x_168) ;  /* 0xffffff8400d47947 */ /* 0x000fea000383ffff */
.L_x_52:
[----:B------:R-:W-:-:S07]  /*a690*/  MOV R0, UR5 ;  /* 0x0000000500007c02 */ /* 0x000fce0008000f00 */
.L_x_169:
[----:B-1----:R1:W2:Y:S02]  /*a6a0*/  SYNCS.PHASECHK.TRANS64.TRYWAIT P0, [R0+URZ], R3 ;  /* 0x00000003000075a7 */ /* 0x0022a400080011ff */
[----:B--2---:R-:W-:Y:S05]  /*a6b0*/  @!P0 NANOSLEEP.SYNCS 0x989680 ;  /* 0x009896800000895d */ /* 0x004fea0003900000 */
[----:B------:R-:W2:Y:S02]  /*a6c0*/  @!P0 SYNCS.PHASECHK.TRANS64 P0, [R0+URZ], R3 ;  /* 0x00000003000085a7 */ /* 0x000ea400080010ff */
[----:B--2---:R-:W-:Y:S05]  /*a6d0*/  @!P0 BRA `(.L_x_169) ;  /* 0xfffffffc00f08947 */ /* 0x004fea000383ffff */
[----:B------:R-:W-:Y:S05]  /*a6e0*/  BRA `(.L_x_170) ;  /* 0xffffff8400e07947 */ /* 0x000fea000383ffff */
.L_x_53:
[----:B------:R-:W-:-:S07]  /*a6f0*/  MOV R0, UR5 ;  /* 0x0000000500007c02 */ /* 0x000fce0008000f00 */
.L_x_171:
[----:B-1----:R1:W2:Y:S02]  /*a700*/  SYNCS.PHASECHK.TRANS64.TRYWAIT P0, [R0+URZ], R3 ;  /* 0x00000003000075a7 */ /* 0x0022a400080011ff */
[----:B--2---:R-:W-:Y:S05]  /*a710*/  @!P0 NANOSLEEP.SYNCS 0x989680 ;  /* 0x009896800000895d */ /* 0x004fea0003900000 */
[----:B------:R-:W2:Y:S02]  /*a720*/  @!P0 SYNCS.PHASECHK.TRANS64 P0, [R0+URZ], R3 ;  /* 0x00000003000085a7 */ /* 0x000ea400080010ff */
[----:B--2---:R-:W-:Y:S05]  /*a730*/  @!P0 BRA `(.L_x_171) ;  /* 0xfffffffc00f08947 */ /* 0x004fea000383ffff */
[----:B------:R-:W-:Y:S05]  /*a740*/  BRA `(.L_x_172) ;  /* 0xffffff8400ec7947 */ /* 0x000fea000383ffff */
.L_x_54:
[----:B------:R-:W-:-:S07]  /*a750*/  MOV R0, UR5 ;  /* 0x0000000500007c02 */ /* 0x000fce0008000f00 */
.L_x_173:
[----:B-1----:R1:W2:Y:S02]  /*a760*/  SYNCS.PHASECHK.TRANS64.TRYWAIT P0, [R0+URZ], R3 ;  /* 0x00000003000075a7 */ /* 0x0022a400080011ff */
[----:B--2---:R-:W-:Y:S05]  /*a770*/  @!P0 NANOSLEEP.SYNCS 0x989680 ;  /* 0x009896800000895d */ /* 0x004fea0003900000 */
[----:B------:R-:W2:Y:S02]  /*a780*/  @!P0 SYNCS.PHASECHK.TRANS64 P0, [R0+URZ], R3 ;  /* 0x00000003000085a7 */ /* 0x000ea400080010ff */
[----:B--2---:R-:W-:Y:S05]  /*a790*/  @!P0 BRA `(.L_x_173) ;  /* 0xfffffffc00f08947 */ /* 0x004fea000383ffff */
[----:B------:R-:W-:Y:S05]  /*a7a0*/  BRA `(.L_x_174) ;  /* 0xffffff8400f87947 */ /* 0x000fea000383ffff */
.L_x_55:
[----:B------:R-:W-:-:S07]  /*a7b0*/  MOV R0, UR5 ;  /* 0x0000000500007c02 */ /* 0x000fce0008000f00 */
.L_x_175:
[----:B-1----:R1:W2:Y:S02]  /*a7c0*/  SYNCS.PHASECHK.TRANS64.TRYWAIT P0, [R0+URZ], R3 ;  /* 0x00000003000075a7 */ /* 0x0022a400080011ff */
[----:B--2---:R-:W-:Y:S05]  /*a7d0*/  @!P0 NANOSLEEP.SYNCS 0x989680 ;  /* 0x009896800000895d */ /* 0x004fea0003900000 */
[----:B------:R-:W2:Y:S02]  /*a7e0*/  @!P0 SYNCS.PHASECHK.TRANS64 P0, [R0+URZ], R3 ;  /* 0x00000003000085a7 */ /* 0x000ea400080010ff */
[----:B--2---:R-:W-:Y:S05]  /*a7f0*/  @!P0 BRA `(.L_x_175) ;  /* 0xfffffffc00f08947 */ /* 0x004fea000383ffff */
[----:B------:R-:W-:Y:S05]  /*a800*/  BRA `(.L_x_176) ;  /* 0xffffff8800047947 */ /* 0x000fea000383ffff */
.L_x_56:
[----:B------:R-:W-:-:S07]  /*a810*/  MOV R0, UR5 ;  /* 0x0000000500007c02 */ /* 0x000fce0008000f00 */
.L_x_177:
[----:B-1----:R1:W2:Y:S02]  /*a820*/  SYNCS.PHASECHK.TRANS64.TRYWAIT P0, [R0+URZ], R3 ;  /* 0x00000003000075a7 */ /* 0x0022a400080011ff */
[----:B--2---:R-:W-:Y:S05]  /*a830*/  @!P0 NANOSLEEP.SYNCS 0x989680 ;  /* 0x009896800000895d */ /* 0x004fea0003900000 */
[----:B------:R-:W2:Y:S02]  /*a840*/  @!P0 SYNCS.PHASECHK.TRANS64 P0, [R0+URZ], R3 ;  /* 0x00000003000085a7 */ /* 0x000ea400080010ff */
[----:B--2---:R-:W-:Y:S05]  /*a850*/  @!P0 BRA `(.L_x_177) ;  /* 0xfffffffc00f08947 */ /* 0x004fea000383ffff */
[----:B------:R-:W-:Y:S05]  /*a860*/  BRA `(.L_x_178) ;  /* 0xffffff8800107947 */ /* 0x000fea000383ffff */
.L_x_57:
[----:B------:R-:W-:-:S07]  /*a870*/  MOV R0, UR5 ;  /* 0x0000000500007c02 */ /* 0x000fce0008000f00 */
.L_x_179:
[----:B-1----:R1:W2:Y:S02]  /*a880*/  SYNCS.PHASECHK.TRANS64.TRYWAIT P0, [R0+URZ], R3 ;  /* 0x00000003000075a7 */ /* 0x0022a400080011ff */
[----:B--2---:R-:W-:Y:S05]  /*a890*/  @!P0 NANOSLEEP.SYNCS 0x989680 ;  /* 0x009896800000895d */ /* 0x004fea0003900000 */
[----:B------:R-:W2:Y:S02]  /*a8a0*/  @!P0 SYNCS.PHASECHK.TRANS64 P0, [R0+URZ], R3 ;  /* 0x00000003000085a7 */ /* 0x000ea400080010ff */
[----:B--2---:R-:W-:Y:S05]  /*a8b0*/  @!P0 BRA `(.L_x_179) ;  /* 0xfffffffc00f08947 */ /* 0x004fea000383ffff */
[----:B------:R-:W-:Y:S05]  /*a8c0*/  BRA `(.L_x_180) ;  /* 0xffffff88001c7947 */ /* 0x000fea000383ffff */
.L_x_58:
[----:B------:R-:W-:-:S07]  /*a8d0*/  MOV R0, UR5 ;  /* 0x0000000500007c02 */ /* 0x000fce0008000f00 */
.L_x_181:
[----:B-1----:R1:W2:Y:S02]  /*a8e0*/  SYNCS.PHASECHK.TRANS64.TRYWAIT P0, [R0+URZ], R3 ;  /* 0x00000003000075a7 */ /* 0x0022a400080011ff */
[----:B--2---:R-:W-:Y:S05]  /*a8f0*/  @!P0 NANOSLEEP.SYNCS 0x989680 ;  /* 0x009896800000895d */ /* 0x004fea0003900000 */
[----:B------:R-:W2:Y:S02]  /*a900*/  @!P0 SYNCS.PHASECHK.TRANS64 P0, [R0+URZ], R3 ;  /* 0x00000003000085a7 */ /* 0x000ea400080010ff */
[----:B--2---:R-:W-:Y:S05]  /*a910*/  @!P0 BRA `(.L_x_181) ;  /* 0xfffffffc00f08947 */ /* 0x004fea000383ffff */
[----:B------:R-:W-:Y:S05]  /*a920*/  BRA `(.L_x_182) ;  /* 0xffffff8800287947 */ /* 0x000fea000383ffff */
.L_x_59:
[----:B------:R-:W-:-:S07]  /*a930*/  MOV R0, UR5 ;  /* 0x0000000500007c02 */ /* 0x000fce0008000f00 */
.L_x_183:
[----:B-1----:R1:W2:Y:S02]  /*a940*/  SYNCS.PHASECHK.TRANS64.TRYWAIT P0, [R0+URZ], R3 ;  /* 0x00000003000075a7 */ /* 0x0022a400080011ff */
[----:B--2---:R-:W-:Y:S05]  /*a950*/  @!P0 NANOSLEEP.SYNCS 0x989680 ;  /* 0x009896800000895d */ /* 0x004fea0003900000 */
[----:B------:R-:W2:Y:S02]  /*a960*/  @!P0 SYNCS.PHASECHK.TRANS64 P0, [R0+URZ], R3 ;  /* 0x00000003000085a7 */ /* 0x000ea400080010ff */
[----:B--2---:R-:W-:Y:S05]  /*a970*/  @!P0 BRA `(.L_x_183) ;  /* 0xfffffffc00f08947 */ /* 0x004fea000383ffff */
[----:B------:R-:W-:Y:S05]  /*a980*/  BRA `(.L_x_184) ;  /* 0xffffff8800347947 */ /* 0x000fea000383ffff */
.L_x_60:
[----:B------:R-:W-:-:S07]  /*a990*/  MOV R0, UR5 ;  /* 0x0000000500007c02 */ /* 0x000fce0008000f00 */
.L_x_185:
[----:B-1----:R1:W2:Y:S02]  /*a9a0*/  SYNCS.PHASECHK.TRANS64.TRYWAIT P0, [R0+URZ], R3 ;  /* 0x00000003000075a7 */ /* 0x0022a400080011ff */
[----:B--2---:R-:W-:Y:S05]  /*a9b0*/  @!P0 NANOSLEEP.SYNCS 0x989680 ;  /* 0x009896800000895d */ /* 0x004fea0003900000 */
[----:B------:R-:W2:Y:S02]  /*a9c0*/  @!P0 SYNCS.PHASECHK.TRANS64 P0, [R0+URZ], R3 ;  /* 0x00000003000085a7 */ /* 0x000ea400080010ff */
[----:B--2---:R-:W-:Y:S05]  /*a9d0*/  @!P0 BRA `(.L_x_185) ;  /* 0xfffffffc00f08947 */ /* 0x004fea000383ffff */
[----:B------:R-:W-:Y:S05]  /*a9e0*/  BRA `(.L_x_186) ;  /* 0xffffff8800407947 */ /* 0x000fea000383ffff */
.L_x_61:
[----:B------:R-:W-:-:S07]  /*a9f0*/  MOV R0, UR5 ;  /* 0x0000000500007c02 */ /* 0x000fce0008000f00 */
.L_x_187:
[----:B-1----:R1:W2:Y:S02]  /*aa00*/  SYNCS.PHASECHK.TRANS64.TRYWAIT P0, [R0+URZ], R3 ;  /* 0x00000003000075a7 */ /* 0x0022a400080011ff */
[----:B--2---:R-:W-:Y:S05]  /*aa10*/  @!P0 NANOSLEEP.SYNCS 0x989680 ;  /* 0x009896800000895d */ /* 0x004fea0003900000 */
[----:B------:R-:W2:Y:S02]  /*aa20*/  @!P0 SYNCS.PHASECHK.TRANS64 P0, [R0+URZ], R3 ;  /* 0x00000003000085a7 */ /* 0x000ea400080010ff */
[----:B--2---:R-:W-:Y:S05]  /*aa30*/  @!P0 BRA `(.L_x_187) ;  /* 0xfffffffc00f08947 */ /* 0x004fea000383ffff */
[----:B------:R-:W-:Y:S05]  /*aa40*/  BRA `(.L_x_188) ;  /* 0xffffff88004c7947 */ /* 0x000fea000383ffff */
.L_x_62:
[----:B------:R-:W-:-:S07]  /*aa50*/  MOV R0, UR5 ;  /* 0x0000000500007c02 */ /* 0x000fce0008000f00 */
.L_x_189:
[----:B-1----:R1:W2:Y:S02]  /*aa60*/  SYNCS.PHASECHK.TRANS64.TRYWAIT P0, [R0+URZ], R3 ;  /* 0x00000003000075a7 */ /* 0x0022a400080011ff */
[----:B--2---:R-:W-:Y:S05]  /*aa70*/  @!P0 NANOSLEEP.SYNCS 0x989680 ;  /* 0x009896800000895d */ /* 0x004fea0003900000 */
[----:B------:R-:W2:Y:S02]  /*aa80*/  @!P0 SYNCS.PHASECHK.TRANS64 P0, [R0+URZ], R3 ;  /* 0x00000003000085a7 */ /* 0x000ea400080010ff */
[----:B--2---:R-:W-:Y:S05]  /*aa90*/  @!P0 BRA `(.L_x_189) ;  /* 0xfffffffc00f08947 */ /* 0x004fea000383ffff */
[----:B------:R-:W-:Y:S05]  /*aaa0*/  BRA `(.L_x_190) ;  /* 0xffffff8800587947 */ /* 0x000fea000383ffff */
.L_x_65:
[----:B--2---:R2:W3:Y:S02]  /*aab0*/  SYNCS.PHASECHK.TRANS64.TRYWAIT P0, [R2+URZ+0x1f0], R4 ;  /* 0x0001f004020075a7 */ /* 0x0044e400080011ff */
[----:B---3--:R-:W-:Y:S05]  /*aac0*/  @!P0 NANOSLEEP.SYNCS 0x989680 ;  /* 0x009896800000895d */ /* 0x008fea0003900000 */
[----:B------:R-:W3:Y:S02]  /*aad0*/  @!P0 SYNCS.PHASECHK.TRANS64 P0, [R2+URZ+0x1f0], R4 ;  /* 0x0001f004020085a7 */ /* 0x000ee400080010ff */
[----:B---3--:R-:W-:Y:S05]  /*aae0*/  @!P0 BRA `(.L_x_65) ;  /* 0xfffffffc00f08947 */ /* 0x008fea000383ffff */
[----:B------:R-:W-:Y:S05]  /*aaf0*/  BRA `(.L_x_191) ;  /* 0xffffff8800b47947 */ /* 0x000fea000383ffff */
.L_x_66:
[----:B------:R-:W-:-:S07]  /*ab00*/  MOV R2, UR4 ;  /* 0x0000000400027c02 */ /* 0x000fce0008000f00 */
.L_x_192:
[----:B--2---:R2:W3:Y:S02]  /*ab10*/  SYNCS.PHASECHK.TRANS64.TRYWAIT P0, [R2+URZ+0x1a0], R5 ;  /* 0x0001a005020075a7 */ /* 0x0044e400080011ff */
[----:B---3--:R-:W-:Y:S05]  /*ab20*/  @!P0 NANOSLEEP.SYNCS 0x989680 ;  /* 0x009896800000895d */ /* 0x008fea0003900000 */
[----:B------:R-:W3:Y:S02]  /*ab30*/  @!P0 SYNCS.PHASECHK.TRANS64 P0, [R2+URZ+0x1a0], R5 ;  /* 0x0001a005020085a7 */ /* 0x000ee400080010ff */
[----:B---3--:R-:W-:Y:S05]  /*ab40*/  @!P0 BRA `(.L_x_192) ;  /* 0xfffffffc00f08947 */ /* 0x008fea000383ffff */
[----:B------:R-:W-:Y:S05]  /*ab50*/  BRA `(.L_x_193) ;  /* 0xffffff8800c47947 */ /* 0x000fea000383ffff */
.L_x_67:
[----:B--2---:R2:W3:Y:S02]  /*ab60*/  SYNCS.PHASECHK.TRANS64.TRYWAIT P1, [R2+URZ+0x190], R4 ;  /* 0x00019004020075a7 */ /* 0x0044e400080211ff */
[----:B---3--:R-:W-:Y:S05]  /*ab70*/  @!P1 NANOSLEEP.SYNCS 0x989680 ;  /* 0x009896800000995d */ /* 0x008fea0003900000 */
[----:B------:R-:W3:Y:S02]  /*ab80*/  @!P1 SYNCS.PHASECHK.TRANS64 P1, [R2+URZ+0x190], R4 ;  /* 0x00019004020095a7 */ /* 0x000ee400080210ff */
[----:B---3--:R-:W-:Y:S05]  /*ab90*/  @!P1 BRA `(.L_x_67) ;  /* 0xfffffffc00f09947 */ /* 0x008fea000383ffff */
[----:B------:R-:W-:Y:S05]  /*aba0*/  BRA `(.L_x_194) ;  /* 0xffffff8800f47947 */ /* 0x000fea000383ffff */
.L_x_70:
[----:B------:R-:W-:-:S07]  /*abb0*/  MOV R0, UR4 ;  /* 0x0000000400007c02 */ /* 0x000fce0008000f00 */
.L_x_195:
[----:B--2---:R2:W3:Y:S02]  /*abc0*/  SYNCS.PHASECHK.TRANS64.TRYWAIT P0, [R0+URZ+0x1a0], R2 ;  /* 0x0001a002000075a7 */ /* 0x0044e400080011ff */
[----:B---3--:R-:W-:Y:S05]  /*abd0*/  @!P0 NANOSLEEP.SYNCS 0x989680 ;  /* 0x009896800000895d */ /* 0x008fea0003900000 */
[----:B------:R-:W3:Y:S02]  /*abe0*/  @!P0 SYNCS.PHASECHK.TRANS64 P0, [R0+URZ+0x1a0], R2 ;  /* 0x0001a002000085a7 */ /* 0x000ee400080010ff */
[----:B---3--:R-:W-:Y:S05]  /*abf0*/  @!P0 BRA `(.L_x_195) ;  /* 0xfffffffc00f08947 */ /* 0x008fea000383ffff */
[----:B------:R-:W-:Y:S05]  /*ac00*/  BRA `(.L_x_69) ;  /* 0xffffff8c00487947 */ /* 0x000fea000383ffff */
.L_x_77:
[----:B-1----:R1:W2:Y:S02]  /*ac10*/  SYNCS.PHASECHK.TRANS64.TRYWAIT P1, [R0+URZ+0x190], R2 ;  /* 0x00019002000075a7 */ /* 0x0022a400080211ff */
[----:B--2---:R-:W-:Y:S05]  /*ac20*/  @!P1 NANOSLEEP.SYNCS 0x989680 ;  /* 0x009896800000995d */ /* 0x004fea0003900000 */
[----:B------:R-:W2:Y:S02]  /*ac30*/  @!P1 SYNCS.PHASECHK.TRANS64 P1, [R0+URZ+0x190], R2 ;  /* 0x00019002000095a7 */ /* 0x000ea400080210ff */
[----:B--2---:R-:W-:Y:S05]  /*ac40*/  @!P1 BRA `(.L_x_77) ;  /* 0xfffffffc00f09947 */ /* 0x004fea000383ffff */
[----:B------:R-:W-:Y:S05]  /*ac50*/  BRA `(.L_x_196) ;  /* 0xffffff9000a47947 */ /* 0x000fea000383ffff */
.L_x_78:
[----:B------:R-:W-:-:S07]  /*ac60*/  MOV R2, UR19 ;  /* 0x0000001300027c02 */ /* 0x000fce0008000f00 */
.L_x_197:
[----:B-1----:R1:W2:Y:S02]  /*ac70*/  SYNCS.PHASECHK.TRANS64.TRYWAIT P0, [R2+URZ+0x1d0], R0 ;  /* 0x0001d000020075a7 */ /* 0x0022a400080011ff */
[----:B--2---:R-:W-:Y:S05]  /*ac80*/  @!P0 NANOSLEEP.SYNCS 0x989680 ;  /* 0x009896800000895d */ /* 0x004fea0003900000 */
[----:B------:R-:W2:Y:S02]  /*ac90*/  @!P0 SYNCS.PHASECHK.TRANS64 P0, [R2+URZ+0x1d0], R0 ;  /* 0x0001d000020085a7 */ /* 0x000ea400080010ff */
[----:B--2---:R-:W-:Y:S05]  /*aca0*/  @!P0 BRA `(.L_x_197) ;  /* 0xfffffffc00f08947 */ /* 0x004fea000383ffff */
[----:B------:R-:W-:Y:S05]  /*acb0*/  BRA `(.L_x_198) ;  /* 0xffffff9000d87947 */ /* 0x000fea000383ffff */
.L_x_81:
[----:B------:R-:W-:Y:S07]  /*acc0*/  MOV R0, UR6 ;  /* 0x0000000600007c02 */ /* 0x000fee0008000f00 */
.L_x_199:
[----:B-1----:R1:W2:Y:S02]  /*acd0*/  SYNCS.PHASECHK.TRANS64.TRYWAIT P0, [R0+URZ], R2 ;  /* 0x00000002000075a7 */ /* 0x0022a400080011ff */
[----:B--2---:R-:W-:Y:S05]  /*ace0*/  @!P0 NANOSLEEP.SYNCS 0x989680 ;  /* 0x009896800000895d */ /* 0x004fea0003900000 */
[----:B------:R-:W2:Y:S02]  /*acf0*/  @!P0 SYNCS.PHASECHK.TRANS64 P0, [R0+URZ], R2 ;  /* 0x00000002000085a7 */ /* 0x000ea400080010ff */
[----:B--2---:R-:W-:Y:S05]  /*ad00*/  @!P0 BRA `(.L_x_199) ;  /* 0xfffffffc00f08947 */ /* 0x004fea000383ffff */
[----:B------:R-:W-:Y:S05]  /*ad10*/  BRA `(.L_x_80) ;  /* 0xffffff9400107947 */ /* 0x000fea000383ffff */
.L_x_84:
[----:B------:R-:W-:-:S07]  /*ad20*/  MOV R0, UR4 ;  /* 0x0000000400007c02 */ /* 0x000fce0008000f00 */
.L_x_200:
[----:B--2---:R2:W4:Y:S02]  /*ad30*/  SYNCS.PHASECHK.TRANS64.TRYWAIT P0, [R0+URZ], R2 ;  /* 0x00000002000075a7 */ /* 0x00452400080011ff */
[----:B----4-:R-:W-:Y:S05]  /*ad40*/  @!P0 NANOSLEEP.SYNCS 0x989680 ;  /* 0x009896800000895d */ /* 0x010fea0003900000 */
[----:B------:R-:W4:Y:S02]  /*ad50*/  @!P0 SYNCS.PHASECHK.TRANS64 P0, [R0+URZ], R2 ;  /* 0x00000002000085a7 */ /* 0x000f2400080010ff */
[----:B----4-:R-:W-:Y:S05]  /*ad60*/  @!P0 BRA `(.L_x_200) ;  /* 0xfffffffc00f08947 */ /* 0x010fea000383ffff */
[----:B------:R-:W-:Y:S05]  /*ad70*/  BRA `(.L_x_201) ;  /* 0xffffff9400b07947 */ /* 0x000fea000383ffff */
.L_x_85:
[----:B------:R-:W-:-:S07]  /*ad80*/  MOV R0, UR5 ;  /* 0x0000000500007c02 */ /* 0x000fce0008000f00 */
.L_x_202:
[----:B-1----:R1:W2:Y:S02]  /*ad90*/  SYNCS.PHASECHK.TRANS64.TRYWAIT P0, [R0+URZ], R3 ;  /* 0x00000003000075a7 */ /* 0x0022a400080011ff */
[----:B--2---:R-:W-:Y:S05]  /*ada0*/  @!P0 NANOSLEEP.SYNCS 0x989680 ;  /* 0x009896800000895d */ /* 0x004fea0003900000 */
[----:B------:R-:W2:Y:S02]  /*adb0*/  @!P0 SYNCS.PHASECHK.TRANS64 P0, [R0+URZ], R3 ;  /* 0x00000003000085a7 */ /* 0x000ea400080010ff */
[----:B--2---:R-:W-:Y:S05]  /*adc0*/  @!P0 BRA `(.L_x_202) ;  /* 0xfffffffc00f08947 */ /* 0x004fea000383ffff */
[----:B------:R-:W-:Y:S05]  /*add0*/  BRA `(.L_x_203) ;  /* 0xffffff9400bc7947 */ /* 0x000fea000383ffff */
.L_x_86:
[----:B------:R-:W-:-:S07]  /*ade0*/  MOV R0, UR5 ;  /* 0x0000000500007c02 */ /* 0x000fce0008000f00 */
.L_x_204:
[----:B-1----:R1:W2:Y:S02]  /*adf0*/  SYNCS.PHASECHK.TRANS64.TRYWAIT P0, [R0+URZ], R3 ;  /* 0x00000003000075a7 */ /* 0x0022a400080011ff */
[----:B--2---:R-:W-:Y:S05]  /*ae00*/  @!P0 NANOSLEEP.SYNCS 0x989680 ;  /* 0x009896800000895d */ /* 0x004fea0003900000 */
[----:B------:R-:W2:Y:S02]  /*ae10*/  @!P0 SYNCS.PHASECHK.TRANS64 P0, [R0+URZ], R3 ;  /* 0x00000003000085a7 */ /* 0x000ea400080010ff */
[----:B--2---:R-:W-:Y:S05]  /*ae20*/  @!P0 BRA `(.L_x_204) ;  /* 0xfffffffc00f08947 */ /* 0x004fea000383ffff */
[----:B------:R-:W-:Y:S05]  /*ae30*/  BRA `(.L_x_205) ;  /* 0xffffff9400c87947 */ /* 0x000fea000383ffff */
.L_x_87:
[----:B-1----:R-:W-:-:S07]  /*ae40*/  MOV R0, UR4 ;  /* 0x0000000400007c02 */ /* 0x002fce0008000f00 */
.L_x_206:
[----:B-1----:R1:W2:Y:S02]  /*ae50*/  SYNCS.PHASECHK.TRANS64.TRYWAIT P0, [R0+URZ], R2 ;  /* 0x00000002000075a7 */ /* 0x0022a400080011ff */
[----:B--2---:R-:W-:Y:S05]  /*ae60*/  @!P0 NANOSLEEP.SYNCS 0x989680 ;  /* 0x009896800000895d */ /* 0x004fea0003900000 */
[----:B------:R-:W2:Y:S02]  /*ae70*/  @!P0 SYNCS.PHASECHK.TRANS64 P0, [R0+URZ], R2 ;  /* 0x00000002000085a7 */ /* 0x000ea400080010ff */
[----:B--2---:R-:W-:Y:S05]  /*ae80*/  @!P0 BRA `(.L_x_206) ;  /* 0xfffffffc00f08947 */ /* 0x004fea000383ffff */
[----:B------:R-:W-:Y:S05]  /*ae90*/  BRA `(.L_x_207) ;  /* 0xffffff9400d47947 */ /* 0x000fea000383ffff */
.L_x_92:
[----:B--2---:R2:W3:Y:S02]  /*aea0*/  SYNCS.PHASECHK.TRANS64.TRYWAIT P0, [R8+URZ+0x190], R0 ;  /* 0x00019000080075a7 */ /* 0x0044e400080011ff */
[----:B---3--:R-:W-:Y:S05]  /*aeb0*/  @!P0 NANOSLEEP.SYNCS 0x989680 ;  /* 0x009896800000895d */ /* 0x008fea0003900000 */
[----:B------:R-:W3:Y:S02]  /*aec0*/  @!P0 SYNCS.PHASECHK.TRANS64 P0, [R8+URZ+0x190], R0 ;  /* 0x00019000080085a7 */ /* 0x000ee400080010ff */
[----:B---3--:R-:W-:Y:S05]  /*aed0*/  @!P0 BRA `(.L_x_92) ;  /* 0xfffffffc00f08947 */ /* 0x008fea000383ffff */
[----:B------:R-:W-:Y:S05]  /*aee0*/  BRA `(.L_x_208) ;  /* 0xffffff9c00087947 */ /* 0x000fea000383ffff */
.L_x_95:
[----:B--2---:R-:W-:Y:S07]  /*aef0*/  MOV R0, UR21 ;  /* 0x0000001500007c02 */ /* 0x004fee0008000f00 */
.L_x_209:
[----:B--2---:R2:W3:Y:S02]  /*af00*/  SYNCS.PHASECHK.TRANS64.TRYWAIT P1, [R0+URZ+0x188], R2 ;  /* 0x00018802000075a7 */ /* 0x0044e400080211ff */
[----:B---3--:R-:W-:Y:S05]  /*af10*/  @!P1 NANOSLEEP.SYNCS 0x989680 ;  /* 0x009896800000995d */ /* 0x008fea0003900000 */
[----:B------:R-:W3:Y:S02]  /*af20*/  @!P1 SYNCS.PHASECHK.TRANS64 P1, [R0+URZ+0x188], R2 ;  /* 0x00018802000095a7 */ /* 0x000ee400080210ff */
[----:B---3--:R-:W-:Y:S05]  /*af30*/  @!P1 BRA `(.L_x_209) ;  /* 0xfffffffc00f09947 */ /* 0x008fea000383ffff */
[----:B------:R-:W-:Y:S05]  /*af40*/  BRA `(.L_x_94) ;  /* 0xffffffa000847947 */ /* 0x000fea000383ffff */
.L_x_98:
[----:B--2---:R-:W-:Y:S07]  /*af50*/  MOV R0, UR21 ;  /* 0x0000001500007c02 */ /* 0x004fee0008000f00 */
.L_x_210:
[----:B--2---:R2:W3:Y:S02]  /*af60*/  SYNCS.PHASECHK.TRANS64.TRYWAIT P0, [R0+URZ+0x160], R4 ;  /* 0x00016004000075a7 */ /* 0x0044e400080011ff */
[----:B---3--:R-:W-:Y:S05]  /*af70*/  @!P0 NANOSLEEP.SYNCS 0x989680 ;  /* 0x009896800000895d */ /* 0x008fea0003900000 */
[----:B------:R-:W3:Y:S02]  /*af80*/  @!P0 SYNCS.PHASECHK.TRANS64 P0, [R0+URZ+0x160], R4 ;  /* 0x00016004000085a7 */ /* 0x000ee400080010ff */
[----:B---3--:R-:W-:Y:S05]  /*af90*/  @!P0 BRA `(.L_x_210) ;  /* 0xfffffffc00f08947 */ /* 0x008fea000383ffff */
[----:B------:R-:W-:Y:S05]  /*afa0*/  BRA `(.L_x_211) ;  /* 0xffffffa000dc7947 */ /* 0x000fea000383ffff */
.L_x_99:
[----:B------:R-:W-:Y:S07]  /*afb0*/  MOV R0, UR21 ;  /* 0x0000001500007c02 */ /* 0x000fee0008000f00 */
.L_x_212:
[----:B--2---:R2:W3:Y:S02]  /*afc0*/  SYNCS.PHASECHK.TRANS64.TRYWAIT P0, [R0+URZ+0x168], R4 ;  /* 0x00016804000075a7 */ /* 0x0044e400080011ff */
[----:B---3--:R-:W-:Y:S05]  /*afd0*/  @!P0 NANOSLEEP.SYNCS 0x989680 ;  /* 0x009896800000895d */ /* 0x008fea0003900000 */
[----:B------:R-:W3:Y:S02]  /*afe0*/  @!P0 SYNCS.PHASECHK.TRANS64 P0, [R0+URZ+0x168], R4 ;  /* 0x00016804000085a7 */ /* 0x000ee400080010ff */
[----:B---3--:R-:W-:Y:S05]  /*aff0*/  @!P0 BRA `(.L_x_212) ;  /* 0xfffffffc00f08947 */ /* 0x008fea000383ffff */
[----:B------:R-:W-:Y:S05]  /*b000*/  BRA `(.L_x_213) ;  /* 0xffffffa400187947 */ /* 0x000fea000383ffff */
.L_x_100:
[----:B------:R-:W-:Y:S07]  /*b010*/  MOV R0, UR21 ;  /* 0x0000001500007c02 */ /* 0x000fee0008000f00 */
.L_x_214:
[----:B--2---:R2:W3:Y:S02]  /*b020*/  SYNCS.PHASECHK.TRANS64.TRYWAIT P0, [R0+URZ+0x170], R4 ;  /* 0x00017004000075a7 */ /* 0x0044e400080011ff */
[----:B---3--:R-:W-:Y:S05]  /*b030*/  @!P0 NANOSLEEP.SYNCS 0x989680 ;  /* 0x009896800000895d */ /* 0x008fea0003900000 */
[----:B------:R-:W3:Y:S02]  /*b040*/  @!P0 SYNCS.PHASECHK.TRANS64 P0, [R0+URZ+0x170], R4 ;  /* 0x00017004000085a7 */ /* 0x000ee400080010ff */
[----:B---3--:R-:W-:Y:S05]  /*b050*/  @!P0 BRA `(.L_x_214) ;  /* 0xfffffffc00f08947 */ /* 0x008fea000383ffff */
[----:B------:R-:W-:Y:S05]  /*b060*/  BRA `(.L_x_215) ;  /* 0xffffffa400607947 */ /* 0x000fea000383ffff */
.L_x_101:
[----:B------:R-:W-:Y:S07]  /*b070*/  MOV R0, UR21 ;  /* 0x0000001500007c02 */ /* 0x000fee0008000f00 */
.L_x_216:
[----:B--2---:R2:W3:Y:S02]  /*b080*/  SYNCS.PHASECHK.TRANS64.TRYWAIT P0, [R0+URZ+0x178], R4 ;  /* 0x00017804000075a7 */ /* 0x0044e400080011ff */
[----:B---3--:R-:W-:Y:S05]  /*b090*/  @!P0 NANOSLEEP.SYNCS 0x989680 ;  /* 0x009896800000895d */ /* 0x008fea0003900000 */
[----:B------:R-:W3:Y:S02]  /*b0a0*/  @!P0 SYNCS.PHASECHK.TRANS64 P0, [R0+URZ+0x178], R4 ;  /* 0x00017804000085a7 */ /* 0x000ee400080010ff */
[----:B---3--:R-:W-:Y:S05]  /*b0b0*/  @!P0 BRA `(.L_x_216) ;  /* 0xfffffffc00f08947 */ /* 0x008fea000383ffff */
[----:B------:R-:W-:Y:S05]  /*b0c0*/  BRA `(.L_x_217) ;  /* 0xffffffa400ac7947 */ /* 0x000fea000383ffff */
.L_x_103:
[----:B------:R-:W-:-:S07]  /*b0d0*/  MOV R0, UR21 ;  /* 0x0000001500007c02 */ /* 0x000fce0008000f00 */
.L_x_218:
[----:B---3--:R3:W4:Y:S02]  /*b0e0*/  SYNCS.PHASECHK.TRANS64.TRYWAIT P0, [R0+URZ+0x160], R2 ;  /* 0x00016002000075a7 */ /* 0x00872400080011ff */
[----:B----4-:R-:W-:Y:S05]  /*b0f0*/  @!P0 NANOSLEEP.SYNCS 0x989680 ;  /* 0x009896800000895d */ /* 0x010fea0003900000 */
[----:B------:R-:W4:Y:S02]  /*b100*/  @!P0 SYNCS.PHASECHK.TRANS64 P0, [R0+URZ+0x160], R2 ;  /* 0x00016002000085a7 */ /* 0x000f2400080010ff */
[----:B----4-:R-:W-:Y:S05]  /*b110*/  @!P0 BRA `(.L_x_218) ;  /* 0xfffffffc00f08947 */ /* 0x010fea000383ffff */
[----:B------:R-:W-:Y:S05]  /*b120*/  BRA `(.L_x_219) ;  /* 0xffffffa800247947 */ /* 0x000fea000383ffff */
.L_x_104:
[----:B---3--:R-:W-:-:S07]  /*b130*/  MOV R0, UR21 ;  /* 0x0000001500007c02 */ /* 0x008fce0008000f00 */
.L_x_220:
[----:B---3--:R3:W4:Y:S02]  /*b140*/  SYNCS.PHASECHK.TRANS64.TRYWAIT P0, [R0+URZ+0x168], R2 ;  /* 0x00016802000075a7 */ /* 0x00872400080011ff */
[----:B----4-:R-:W-:Y:S05]  /*b150*/  @!P0 NANOSLEEP.SYNCS 0x989680 ;  /* 0x009896800000895d */ /* 0x010fea0003900000 */
[----:B------:R-:W4:Y:S02]  /*b160*/  @!P0 SYNCS.PHASECHK.TRANS64 P0, [R0+URZ+0x168], R2 ;  /* 0x00016802000085a7 */ /* 0x000f2400080010ff */
[----:B----4-:R-:W-:Y:S05]  /*b170*/  @!P0 BRA `(.L_x_220) ;  /* 0xfffffffc00f08947 */ /* 0x010fea000383ffff */
[----:B------:R-:W-:Y:S05]  /*b180*/  BRA `(.L_x_221) ;  /* 0xffffffa800147947 */ /* 0x000fea000383ffff */
.L_x_105:
[----:B---3--:R-:W-:-:S07]  /*b190*/  MOV R0, UR21 ;  /* 0x0000001500007c02 */ /* 0x008fce0008000f00 */
.L_x_222:
[----:B---3--:R3:W4:Y:S02]  /*b1a0*/  SYNCS.PHASECHK.TRANS64.TRYWAIT P0, [R0+URZ+0x170], R2 ;  /* 0x00017002000075a7 */ /* 0x00872400080011ff */
[----:B----4-:R-:W-:Y:S05]  /*b1b0*/  @!P0 NANOSLEEP.SYNCS 0x989680 ;  /* 0x009896800000895d */ /* 0x010fea0003900000 */
[----:B------:R-:W4:Y:S02]  /*b1c0*/  @!P0 SYNCS.PHASECHK.TRANS64 P0, [R0+URZ+0x170], R2 ;  /* 0x00017002000085a7 */ /* 0x000f2400080010ff */
[----:B----4-:R-:W-:Y:S05]  /*b1d0*/  @!P0 BRA `(.L_x_222) ;  /* 0xfffffffc00f08947 */ /* 0x010fea000383ffff */
[----:B------:R-:W-:Y:S05]  /*b1e0*/  BRA `(.L_x_223) ;  /* 0xffffffa800047947 */ /* 0x000fea000383ffff */
.L_x_107:
[----:B-1----:R1:W2:Y:S02]  /*b1f0*/  SYNCS.PHASECHK.TRANS64.TRYWAIT P0, [R3+URZ+0x190], R0 ;  /* 0x00019000030075a7 */ /* 0x0022a400080011ff */
[----:B--2---:R-:W-:Y:S05]  /*b200*/  @!P0 NANOSLEEP.SYNCS 0x989680 ;  /* 0x009896800000895d */ /* 0x004fea0003900000 */
[----:B------:R-:W2:Y:S02]  /*b210*/  @!P0 SYNCS.PHASECHK.TRANS64 P0, [R3+URZ+0x190], R0 ;  /* 0x00019000030085a7 */ /* 0x000ea400080010ff */
[----:B--2---:R-:W-:Y:S05]  /*b220*/  @!P0 BRA `(.L_x_107) ;  /* 0xfffffffc00f08947 */ /* 0x004fea000383ffff */
[----:B------:R-:W-:Y:S05]  /*b230*/  BRA `(.L_x_224) ;  /* 0xffffffa800d07947 */ /* 0x000fea000383ffff */
.L_x_118:
[----:B-1----:R1:W2:Y:S02]  /*b240*/  SYNCS.PHASECHK.TRANS64.TRYWAIT P1, [R2+URZ+0x140], R0 ;  /* 0x00014000020075a7 */ /* 0x0022a400080211ff */
[----:B--2---:R-:W-:Y:S05]  /*b250*/  @!P1 NANOSLEEP.SYNCS 0x989680 ;  /* 0x009896800000995d */ /* 0x004fea0003900000 */
[----:B------:R-:W2:Y:S02]  /*b260*/  @!P1 SYNCS.PHASECHK.TRANS64 P1, [R2+URZ+0x140], R0 ;  /* 0x00014000020095a7 */ /* 0x000ea400080210ff */
[----:B--2---:R-:W-:Y:S05]  /*b270*/  @!P1 BRA `(.L_x_118) ;  /* 0xfffffffc00f09947 */ /* 0x004fea000383ffff */
[----:B------:R-:W-:Y:S05]  /*b280*/  BRA `(.L_x_117) ;  /* 0xffffffb800447947 */ /* 0x000fea000383ffff */
.L_x_120:
[----:B-1----:R1:W2:Y:S02]  /*b290*/  SYNCS.PHASECHK.TRANS64.TRYWAIT P0, [R52+URZ+0x1b0], R3 ;  /* 0x0001b003340075a7 */ /* 0x0022a400080011ff */
[----:B--2---:R-:W-:Y:S05]  /*b2a0*/  @!P0 NANOSLEEP.SYNCS 0x989680 ;  /* 0x009896800000895d */ /* 0x004fea0003900000 */
[----:B------:R-:W2:Y:S02]  /*b2b0*/  @!P0 SYNCS.PHASECHK.TRANS64 P0, [R52+URZ+0x1b0], R3 ;  /* 0x0001b003340085a7 */ /* 0x000ea400080010ff */
[----:B--2---:R-:W-:Y:S05]  /*b2c0*/  @!P0 BRA `(.L_x_120) ;  /* 0xfffffffc00f08947 */ /* 0x004fea000383ffff */
[----:B------:R-:W-:Y:S05]  /*b2d0*/  BRA `(.L_x_119) ;  /* 0xffffffb800987947 */ /* 0x000fea000383ffff */
.L_x_128:
[----:B--2---:R2:W3:Y:S02]  /*b2e0*/  SYNCS.PHASECHK.TRANS64.TRYWAIT P0, [R0+URZ+0x140], R2 ;  /* 0x00014002000075a7 */ /* 0x0044e400080011ff */
[----:B---3--:R-:W-:Y:S05]  /*b2f0*/  @!P0 NANOSLEEP.SYNCS 0x989680 ;  /* 0x009896800000895d */ /* 0x008fea0003900000 */
[----:B------:R-:W3:Y:S02]  /*b300*/  @!P0 SYNCS.PHASECHK.TRANS64 P0, [R0+URZ+0x140], R2 ;  /* 0x00014002000085a7 */ /* 0x000ee400080010ff */
[----:B---3--:R-:W-:Y:S05]  /*b310*/  @!P0 BRA `(.L_x_128) ;  /* 0xfffffffc00f08947 */ /* 0x008fea000383ffff */
[----:B------:R-:W-:Y:S05]  /*b320*/  BRA `(.L_x_127) ;  /* 0xffffffc4008c7947 */ /* 0x000fea000383ffff */
.L_x_136:
[----:B--2---:R2:W3:Y:S02]  /*b330*/  SYNCS.PHASECHK.TRANS64.TRYWAIT P0, [R0+URZ+0x140], R4 ;  /* 0x00014004000075a7 */ /* 0x0044e400080011ff */
[----:B---3--:R-:W-:Y:S05]  /*b340*/  @!P0 NANOSLEEP.SYNCS 0x989680 ;  /* 0x009896800000895d */ /* 0x008fea0003900000 */
[----:B------:R-:W3:Y:S02]  /*b350*/  @!P0 SYNCS.PHASECHK.TRANS64 P0, [R0+URZ+0x140], R4 ;  /* 0x00014004000085a7 */ /* 0x000ee400080010ff */
[----:B---3--:R-:W-:Y:S05]  /*b360*/  @!P0 BRA `(.L_x_136) ;  /* 0xfffffffc00f08947 */ /* 0x008fea000383ffff */
[----:B------:R-:W-:Y:S05]  /*b370*/  BRA `(.L_x_135) ;  /* 0xffffffd000c87947 */ /* 0x000fea000383ffff */
.L_x_144:
[----:B--2---:R2:W3:Y:S02]  /*b380*/  SYNCS.PHASECHK.TRANS64.TRYWAIT P0, [R0+URZ+0x140], R2 ;  /* 0x00014002000075a7 */ /* 0x0044e400080011ff */
[----:B---3--:R-:W-:Y:S05]  /*b390*/  @!P0 NANOSLEEP.SYNCS 0x989680 ;  /* 0x009896800000895d */ /* 0x008fea0003900000 */
[----:B------:R-:W3:Y:S02]  /*b3a0*/  @!P0 SYNCS.PHASECHK.TRANS64 P0, [R0+URZ+0x140], R2 ;  /* 0x00014002000085a7 */ /* 0x000ee400080010ff */
[----:B---3--:R-:W-:Y:S05]  /*b3b0*/  @!P0 BRA `(.L_x_144) ;  /* 0xfffffffc00f08947 */ /* 0x008fea000383ffff */
[----:B------:R-:W-:Y:S05]  /*b3c0*/  BRA `(.L_x_143) ;  /* 0xffffffe000147947 */ /* 0x000fea000383ffff */
        .weak           $__internal_0_$__cuda_sm10x_tcgen05_guardrail_trap_col_being_dealloced_not_returned_by_alloc
        .type           $__internal_0_$__cuda_sm10x_tcgen05_guardrail_trap_col_being_dealloced_not_returned_by_alloc,@function
        .size           $__internal_0_$__cuda_sm10x_tcgen05_guardrail_trap_col_being_dealloced_not_returned_by_alloc,($__internal_1_$__cuda_sm10x_tcgen05_guardrail_trap_phase_invalid_during_alloc - $__internal_0_$__cuda_sm10x_tcgen05_guardrail_trap_col_being_dealloced_not_returned_by_alloc)
$__internal_0_$__cuda_sm10x_tcgen05_guardrail_trap_col_being_dealloced_not_returned_by_alloc:
[----:B------:R-:W-:Y:S05]  /*b3d0*/  BPT.TRAP 0x1 ;  /* 0x000000040000795c */ /* 0x000fea0000300000 */
[----:B------:R-:W-:-:S04]  /*b3e0*/  HFMA2 R3, -RZ, RZ, 0, 0 ;  /* 0x00000000ff037431 */ /* 0x000fc800000001ff */
[----:B------:R-:W-:Y:S05]  /*b3f0*/  RET.REL.NODEC R2 `(_ZN7cutlass13device_kernelINS_4gemm6kernel13GemmUniversalIN4cute5tupleIJiiiiEEENS1_10collective13CollectiveMmaINS1_35MainloopSm100TmaUmmaWarpSpecializedILi20ELi2ELi4ENS5_IJNS4_1CILi4EEENSA_ILi1EEESC_EEEEENS5_IJNSA_ILi64EEENSA_ILi256EEENSA_ILi32EEEEEEaNS5_IJlSC_lEEEaSJ_NS4_8TiledMMAINS4_8MMA_AtomIJNS4_15SM100_MMA_S8_SSIaaiLi64ELi256ELNS4_4UMMA5MajorE0ELSO_0ELNSN_8SaturateE0EEEEEENS4_6LayoutINS5_IJSC_SC_SC_EEENS5_IJNSA_ILi0EEESU_SU_EEEEENS5_IJNS4_10UnderscoreESX_SX_EEEEENS4_13SM90_TMA_LOADENS4_14ComposedLayoutINS4_7SwizzleILi1ELi4ELi3EEENS4_18smem_ptr_flag_bitsILi8EEENSS_INS5_IJNSA_ILi8EEESH_EEENS5_IJSH_SC_EEEEEEEvNS4_8identityENS4_23SM90_TMA_LOAD_MULTICASTES1A_vS1B_EENS_8epilogue10collective18CollectiveEpilogueINS1E_23Sm100TmaWarpSpecializedILi4ELi2ELi32ELb0ELb0EEEJSI_NS5_IJNSS_ISF_SC_EES1J_EEEaSJ_aSJ_NS1E_6fusion15FusionCallbacksIS1I_NS1L_17LinearCombinationIaiaiLNS_15FloatRoundStyleE2EEESI_S1K_JEEENS4_5SM1004TMEM4LOAD26SM100_TMEM_LOAD_16dp32b32xES10_NS11_INS12_ILi2ELi4ELi3EEES15_NSS_INS5_IJS16_SF_EEENS5_IJSF_SC_EEEEEEENS4_39AutoVectorizingCopyWithAssumedAlignmentILi128EEENS4_14SM90_TMA_STOREES1Z_S21_S21_EEEvvEEEEvNT_6ParamsE) ;  /* 0xffffff4c02007950 */ /* 0x000fea0003c3ffff */
        .weak           $__internal_1_$__cuda_sm10x_tcgen05_guardrail_trap_phase_invalid_during_alloc
        .type           $__internal_1_$__cuda_sm10x_tcgen05_guardrail_trap_phase_invalid_during_alloc,@function
        .size           $__internal_1_$__cuda_sm10x_tcgen05_guardrail_trap_phase_invalid_during_alloc,($__internal_2_$__cuda_sm10x_tcgen05_guardrail_trap_unallocated_columns_being_dealloced - $__internal_1_$__cuda_sm10x_tcgen05_guardrail_trap_phase_invalid_during_alloc)
$__internal_1_$__cuda_sm10x_tcgen05_guardrail_trap_phase_invalid_during_alloc:
[----:B------:R-:W-:Y:S05]  /*b400*/  BPT.TRAP 0x1 ;  /* 0x000000040000795c */ /* 0x000fea0000300000 */
[----:B------:R-:W-:-:S04]  /*b410*/  MOV R5, 0x0 ;  /* 0x0000000000057802 */ /* 0x000fc80000000f00 */
[----:B------:R-:W-:Y:S05]  /*b420*/  RET.REL.NODEC R4 `(_ZN7cutlass13device_kernelINS_4gemm6kernel13GemmUniversalIN4cute5tupleIJiiiiEEENS1_10collective13CollectiveMmaINS1_35MainloopSm100TmaUmmaWarpSpecializedILi20ELi2ELi4ENS5_IJNS4_1CILi4EEENSA_ILi1EEESC_EEEEENS5_IJNSA_ILi64EEENSA_ILi256EEENSA_ILi32EEEEEEaNS5_IJlSC_lEEEaSJ_NS4_8TiledMMAINS4_8MMA_AtomIJNS4_15SM100_MMA_S8_SSIaaiLi64ELi256ELNS4_4UMMA5MajorE0ELSO_0ELNSN_8SaturateE0EEEEEENS4_6LayoutINS5_IJSC_SC_SC_EEENS5_IJNSA_ILi0EEESU_SU_EEEEENS5_IJNS4_10UnderscoreESX_SX_EEEEENS4_13SM90_TMA_LOADENS4_14ComposedLayoutINS4_7SwizzleILi1ELi4ELi3EEENS4_18smem_ptr_flag_bitsILi8EEENSS_INS5_IJNSA_ILi8EEESH_EEENS5_IJSH_SC_EEEEEEEvNS4_8identityENS4_23SM90_TMA_LOAD_MULTICASTES1A_vS1B_EENS_8epilogue10collective18CollectiveEpilogueINS1E_23Sm100TmaWarpSpecializedILi4ELi2ELi32ELb0ELb0EEEJSI_NS5_IJNSS_ISF_SC_EES1J_EEEaSJ_aSJ_NS1E_6fusion15FusionCallbacksIS1I_NS1L_17LinearCombinationIaiaiLNS_15FloatRoundStyleE2EEESI_S1K_JEEENS4_5SM1004TMEM4LOAD26SM100_TMEM_LOAD_16dp32b32xES10_NS11_INS12_ILi2ELi4ELi3EEES15_NSS_INS5_IJS16_SF_EEENS5_IJSF_SC_EEEEEEENS4_39AutoVectorizingCopyWithAssumedAlignmentILi128EEENS4_14SM90_TMA_STOREES1Z_S21_S21_EEEvvEEEEvNT_6ParamsE) ;  /* 0xffffff4804f47950 */ /* 0x000fea0003c3ffff */
        .weak           $__internal_2_$__cuda_sm10x_tcgen05_guardrail_trap_unallocated_columns_being_dealloced
        .type           $__internal_2_$__cuda_sm10x_tcgen05_guardrail_trap_unallocated_columns_being_dealloced,@function
        .size           $__internal_2_$__cuda_sm10x_tcgen05_guardrail_trap_unallocated_columns_being_dealloced,(.L_x_226 - $__internal_2_$__cuda_sm10x_tcgen05_guardrail_trap_unallocated_columns_being_dealloced)
$__internal_2_$__cuda_sm10x_tcgen05_guardrail_trap_unallocated_columns_being_dealloced:
[----:B------:R-:W-:Y:S05]  /*b430*/  BPT.TRAP 0x1 ;  /* 0x000000040000795c */ /* 0x000fea0000300000 */
[----:B------:R-:W-:-:S04]  /*b440*/  HFMA2 R3, -RZ, RZ, 0, 0 ;  /* 0x00000000ff037431 */ /* 0x000fc800000001ff */
[----:B------:R-:W-:Y:S05]  /*b450*/  RET.REL.NODEC R2 `(_ZN7cutlass13device_kernelINS_4gemm6kernel13GemmUniversalIN4cute5tupleIJiiiiEEENS1_10collective13CollectiveMmaINS1_35MainloopSm100TmaUmmaWarpSpecializedILi20ELi2ELi4ENS5_IJNS4_1CILi4EEENSA_ILi1EEESC_EEEEENS5_IJNSA_ILi64EEENSA_ILi256EEENSA_ILi32EEEEEEaNS5_IJlSC_lEEEaSJ_NS4_8TiledMMAINS4_8MMA_AtomIJNS4_15SM100_MMA_S8_SSIaaiLi64ELi256ELNS4_4UMMA5MajorE0ELSO_0ELNSN_8SaturateE0EEEEEENS4_6LayoutINS5_IJSC_SC_SC_EEENS5_IJNSA_ILi0EEESU_SU_EEEEENS5_IJNS4_10UnderscoreESX_SX_EEEEENS4_13SM90_TMA_LOADENS4_14ComposedLayoutINS4_7SwizzleILi1ELi4ELi3EEENS4_18smem_ptr_flag_bitsILi8EEENSS_INS5_IJNSA_ILi8EEESH_EEENS5_IJSH_SC_EEEEEEEvNS4_8identityENS4_23SM90_TMA_LOAD_MULTICASTES1A_vS1B_EENS_8epilogue10collective18CollectiveEpilogueINS1E_23Sm100TmaWarpSpecializedILi4ELi2ELi32ELb0ELb0EEEJSI_NS5_IJNSS_ISF_SC_EES1J_EEEaSJ_aSJ_NS1E_6fusion15FusionCallbacksIS1I_NS1L_17LinearCombinationIaiaiLNS_15FloatRoundStyleE2EEESI_S1K_JEEENS4_5SM1004TMEM4LOAD26SM100_TMEM_LOAD_16dp32b32xES10_NS11_INS12_ILi2ELi4ELi3EEES15_NSS_INS5_IJS16_SF_EEENS5_IJSF_SC_EEEEEEENS4_39AutoVectorizingCopyWithAssumedAlignmentILi128EEENS4_14SM90_TMA_STOREES1Z_S21_S21_EEEvvEEEEvNT_6ParamsE) ;  /* 0xffffff4802e87950 */ /* 0x000fea0003c3ffff */
.L_x_225:
[----:B------:R-:W-:-:S00]  /*b460*/  BRA `(.L_x_225) ;  /* 0xfffffffc00fc7947 */ /* 0x000fc0000383ffff */
[----:B------:R-:W-:-:S00]  /*b470*/  NOP ;  /* 0x0000000000007918 */ /* 0x000fc00000000000 */
        /* <DEDUP_REMOVED lines=8> */
.L_x_226:


//--------------------- .nv.global.init           --------------------------
	.section	.nv.global.init,"aw",@progbits
.nv.global.init:
	.type		$str$27,@object
	.size		$str$27,($str$28 - $str$27)
$str$27:
        /*0000*/ 	.byte	0x28, 0x61, 0x64, 0x64, 0x72, 0x65, 0x73, 0x73, 0x20, 0x26, 0x20, 0x6d, 0x61, 0x73, 0x6b, 0x29
        /*0010*/ 	.byte	0x20, 0x3d, 0x3d, 0x20, 0x30, 0x00
	.type		$str$28,@object
	.size		$str$28,($str$26 - $str$28)
$str$28:
        /*0016*/ 	.byte	0x2f, 0x74, 0x6d, 0x70, 0x2f, 0x63, 0x75, 0x74, 0x6c, 0x61, 0x73, 0x73, 0x5f, 0x73, 0x77, 0x65
        /*0026*/ 	.byte	0x65, 0x70, 0x5f, 0x73, 0x72, 0x63, 0x2f, 0x69, 0x6e, 0x63, 0x6c, 0x75, 0x64, 0x65, 0x2f, 0x63
        /*0036*/ 	.byte	0x75, 0x74, 0x65, 0x2f, 0x70, 0x6f, 0x69, 0x6e, 0x74, 0x65, 0x72, 0x5f, 0x66, 0x6c, 0x61, 0x67
        /*0046*/ 	.byte	0x67, 0x65, 0x64, 0x2e, 0x68, 0x70, 0x70, 0x00
	.type		$str$26,@object
	.size		$str$26,($str$25 - $str$26)
$str$26:
        /*004e*/ 	.byte	0x2f, 0x74, 0x6d, 0x70, 0x2f, 0x63, 0x75, 0x74, 0x6c, 0x61, 0x73, 0x73, 0x5f, 0x73, 0x77, 0x65
        /*005e*/ 	.byte	0x65, 0x70, 0x5f, 0x73, 0x72, 0x63, 0x2f, 0x69, 0x6e, 0x63, 0x6c, 0x75, 0x64, 0x65, 0x2f, 0x63
        /*006e*/ 	.byte	0x75, 0x74, 0x65, 0x2f, 0x61, 0x74, 0x6f, 0x6d, 0x2f, 0x63, 0x6f, 0x70, 0x79, 0x5f, 0x74, 0x72
        /*007e*/ 	.byte	0x61, 0x69, 0x74, 0x73, 0x5f, 0x73, 0x6d, 0x31, 0x30, 0x30, 0x2e, 0x68, 0x70, 0x70, 0x00
	.type		$str$25,@object
	.size		$str$25,(__unnamed_1 - $str$25)
$str$25:
        /*008d*/ 	.byte	0x28, 0x28, 0x75, 0x69, 0x6e, 0x74, 0x33, 0x32, 0x5f, 0x74, 0x28, 0x74, 0x68, 0x72, 0x65, 0x61
        /*009d*/ 	.byte	0x64, 0x49, 0x64, 0x78, 0x2e, 0x78, 0x29, 0x20, 0x2f, 0x20, 0x33, 0x32, 0x29, 0x20, 0x25, 0x20
        /*00ad*/ 	.byte	0x34, 0x29, 0x20, 0x3d, 0x3d, 0x20, 0x28, 0x28, 0x28, 0x74, 0x6d, 0x65, 0x6d, 0x5f, 0x61, 0x64
        /*00bd*/ 	.byte	0x64, 0x72, 0x20, 0x3e, 0x3e, 0x20, 0x31, 0x36, 0x29, 0x20, 0x2f, 0x20, 0x33, 0x32, 0x29, 0x20
        /*00cd*/ 	.byte	0x25, 0x20, 0x34, 0x29, 0x00
	.type		__unnamed_1,@object
	.size		__unnamed_1,(__unnamed_2 - __unnamed_1)
__unnamed_1:
        /*00d2*/ 	.byte	0x61, 0x75, 0x74, 0x6f, 0x20, 0x63, 0x75, 0x74, 0x65, 0x3a, 0x3a, 0x61, 0x73, 0x5f, 0x70, 0x6f
        /* <DEDUP_REMOVED lines=24> */
        /*0262*/ 	.byte	0x00
	.type		__unnamed_2,@object
	.size		__unnamed_2,(__unnamed_3 - __unnamed_2)
__unnamed_2:
        /* <DEDUP_REMOVED lines=26> */
	.type		__unnamed_3,@object
	.size		__unnamed_3,(.L_3 - __unnamed_3)
__unnamed_3:
        /* <DEDUP_REMOVED lines=41> */
.L_3:


//--------------------- .nv.shared._ZN7cutlass13device_kernelINS_4gemm6kernel13GemmUniversalIN4cute5tupleIJiiiiEEENS1_10collective13CollectiveMmaINS1_35MainloopSm100TmaUmmaWarpSpecializedILi20ELi2ELi4ENS5_IJNS4_1CILi4EEENSA_ILi1EEESC_EEEEENS5_IJNSA_ILi64EEENSA_ILi256EEENSA_ILi32EEEEEEaNS5_IJlSC_lEEEaSJ_NS4_8TiledMMAINS4_8MMA_AtomIJNS4_15SM100_MMA_S8_SSIaaiLi64ELi256ELNS4_4UMMA5MajorE0ELSO_0ELNSN_8SaturateE0EEEEEENS4_6LayoutINS5_IJSC_SC_SC_EEENS5_IJNSA_ILi0EEESU_SU_EEEEENS5_IJNS4_10UnderscoreESX_SX_EEEEENS4_13SM90_TMA_LOADENS4_14ComposedLayoutINS4_7SwizzleILi1ELi4ELi3EEENS4_18smem_ptr_flag_bitsILi8EEENSS_INS5_IJNSA_ILi8EEESH_EEENS5_IJSH_SC_EEEEEEEvNS4_8identityENS4_23SM90_TMA_LOAD_MULTICASTES1A_vS1B_EENS_8epilogue10collective18CollectiveEpilogueINS1E_23Sm100TmaWarpSpecializedILi4ELi2ELi32ELb0ELb0EEEJSI_NS5_IJNSS_ISF_SC_EES1J_EEEaSJ_aSJ_NS1E_6fusion15FusionCallbacksIS1I_NS1L_17LinearCombinationIaiaiLNS_15FloatRoundStyleE2EEESI_S1K_JEEENS4_5SM1004TMEM4LOAD26SM100_TMEM_LOAD_16dp32b32xES10_NS11_INS12_ILi2ELi4ELi3EEES15_NSS_INS5_IJS16_SF_EEENS5_IJSF_SC_EEEEEEENS4_39AutoVectorizingCopyWithAssumedAlignmentILi128EEENS4_14SM90_TMA_STOREES1Z_S21_S21_EEEvvEEEEvNT_6ParamsE --------------------------
	.section	.nv.shared._ZN7cutlass13device_kernelINS_4gemm6kernel13GemmUniversalIN4cute5tupleIJiiiiEEENS1_10collective13CollectiveMmaINS1_35MainloopSm100TmaUmmaWarpSpecializedILi20ELi2ELi4ENS5_IJNS4_1CILi4EEENSA_ILi1EEESC_EEEEENS5_IJNSA_ILi64EEENSA_ILi256EEENSA_ILi32EEEEEEaNS5_IJlSC_lEEEaSJ_NS4_8TiledMMAINS4_8MMA_AtomIJNS4_15SM100_MMA_S8_SSIaaiLi64ELi256ELNS4_4UMMA5MajorE0ELSO_0ELNSN_8SaturateE0EEEEEENS4_6LayoutINS5_IJSC_SC_SC_EEENS5_IJNSA_ILi0EEESU_SU_EEEEENS5_IJNS4_10UnderscoreESX_SX_EEEEENS4_13SM90_TMA_LOADENS4_14ComposedLayoutINS4_7SwizzleILi1ELi4ELi3EEENS4_18smem_ptr_flag_bitsILi8EEENSS_INS5_IJNSA_ILi8EEESH_EEENS5_IJSH_SC_EEEEEEEvNS4_8identityENS4_23SM90_TMA_LOAD_MULTICASTES1A_vS1B_EENS_8epilogue10collective18CollectiveEpilogueINS1E_23Sm100TmaWarpSpecializedILi4ELi2ELi32ELb0ELb0EEEJSI_NS5_IJNSS_ISF_SC_EES1J_EEEaSJ_aSJ_NS1E_6fusion15FusionCallbacksIS1I_NS1L_17LinearCombinationIaiaiLNS_15FloatRoundStyleE2EEESI_S1K_JEEENS4_5SM1004TMEM4LOAD26SM100_TMEM_LOAD_16dp32b32xES10_NS11_INS12_ILi2ELi4ELi3EEES15_NSS_INS5_IJS16_SF_EEENS5_IJSF_SC_EEEEEEENS4_39AutoVectorizingCopyWithAssumedAlignmentILi128EEENS4_14SM90_TMA_STOREES1Z_S21_S21_EEEvvEEEEvNT_6ParamsE,"aw",@nobits
	.sectionflags	@""
	.align	16
	.zero		1024


//--------------------- .nv.shared.reserved.0     --------------------------
	.section	.nv.shared.reserved.0,"aw",@nobits
	.weak		__nv_reservedSMEM_offset_0_alias
	.size		__nv_reservedSMEM_offset_0_alias, 0, 64
	.other		__nv_reservedSMEM_offset_0_alias,@"STO_CUDA_RESERVED_SHARED STV_DEFAULT"
__nv_reservedSMEM_offset_0_alias:
	.zero		0
.nv.shared.reserved.0:
	.zero		64
	.weak		__nv_reservedSMEM_tcgen05_partition
	.type		__nv_reservedSMEM_tcgen05_partition,@object
	.size		__nv_reservedSMEM_tcgen05_partition,(.L_0 - __nv_reservedSMEM_tcgen05_partition)
__nv_reservedSMEM_tcgen05_partition:
	.zero		32
.L_0:


//--------------------- .nv.global                --------------------------
	.section	.nv.global,"aw",@nobits
.nv.global:
	.type		_ZN40_INTERNAL_1f9d9500_4_k_cu_f1cc6596_230284cute1_E,@object
	.size		_ZN40_INTERNAL_1f9d9500_4_k_cu_f1cc6596_230284cute1_E,(_ZN40_INTERNAL_1f9d9500_4_k_cu_f1cc6596_230284cuda3std3__45__cpo6cbeginE - _ZN40_INTERNAL_1f9d9500_4_k_cu_f1cc6596_230284cute1_E)
_ZN40_INTERNAL_1f9d9500_4_k_cu_f1cc6596_230284cute1_E:
	.zero		1
	.type		_ZN40_INTERNAL_1f9d9500_4_k_cu_f1cc6596_230284cuda3std3__45__cpo6cbeginE,@object
	.size		_ZN40_INTERNAL_1f9d9500_4_k_cu_f1cc6596_230284cuda3std3__45__cpo6cbeginE,(_ZN40_INTERNAL_1f9d9500_4_k_cu_f1cc6596_230284cuda3std3__48in_placeE - _ZN40_INTERNAL_1f9d9500_4_k_cu_f1cc6596_230284cuda3std3__45__cpo6cbeginE)
_ZN40_INTERNAL_1f9d9500_4_k_cu_f1cc6596_230284cuda3std3__45__cpo6cbeginE:
	.zero		1
	.type		_ZN40_INTERNAL_1f9d9500_4_k_cu_f1cc6596_230284cuda3std3__48in_placeE,@object
	.size		_ZN40_INTERNAL_1f9d9500_4_k_cu_f1cc6596_230284cuda3std3__48in_placeE,(_ZN40_INTERNAL_1f9d9500_4_k_cu_f1cc6596_230284cuda3std6ranges3__45__cpo9iter_moveE - _ZN40_INTERNAL_1f9d9500_4_k_cu_f1cc6596_230284cuda3std3__48in_placeE)
_ZN40_INTERNAL_1f9d9500_4_k_cu_f1cc6596_230284cuda3std3__48in_placeE:
	.zero		1
	.type		_ZN40_INTERNAL_1f9d9500_4_k_cu_f1cc6596_230284cuda3std6ranges3__45__cpo9iter_moveE,@object
	.size		_ZN40_INTERNAL_1f9d9500_4_k_cu_f1cc6596_230284cuda3std6ranges3__45__cpo9iter_moveE,(_ZN40_INTERNAL_1f9d9500_4_k_cu_f1cc6596_230284cuda3std3__45__cpo5beginE - _ZN40_INTERNAL_1f9d9500_4_k_cu_f1cc6596_230284cuda3std6ranges3__45__cpo9iter_moveE)
_ZN40_INTERNAL_1f9d9500_4_k_cu_f1cc6596_230284cuda3std6ranges3__45__cpo9iter_moveE:
	.zero		1
	.type		_ZN40_INTERNAL_1f9d9500_4_k_cu_f1cc6596_230284cuda3std3__45__cpo5beginE,@object
	.size		_ZN40_INTERNAL_1f9d9500_4_k_cu_f1cc6596_230284cuda3std3__45__cpo5beginE,(_ZN40_INTERNAL_1f9d9500_4_k_cu_f1cc6596_230284cuda3std3__442_GLOBAL__N__1f9d9500_4_k_cu_f1cc6596_230286ignoreE - _ZN40_INTERNAL_1f9d9500_4_k_cu_f1cc6596_230284cuda3std3__45__cpo5beginE)
_ZN40_INTERNAL_1f9d9500_4_k_cu_f1cc6596_230284cuda3std3__45__cpo5beginE:
	.zero		1
	.type		_ZN40_INTERNAL_1f9d9500_4_k_cu_f1cc6596_230284cuda3std3__442_GLOBAL__N__1f9d9500_4_k_cu_f1cc6596_230286ignoreE,@object
	.size		_ZN40_INTERNAL_1f9d9500_4_k_cu_f1cc6596_230284cuda3std3__442_GLOBAL__N__1f9d9500_4_k_cu_f1cc6596_230286ignoreE,(_ZN40_INTERNAL_1f9d9500_4_k_cu_f1cc6596_230284cute7productE - _ZN40_INTERNAL_1f9d9500_4_k_cu_f1cc6596_230284cuda3std3__442_GLOBAL__N__1f9d9500_4_k_cu_f1cc6596_230286ignoreE)
_ZN40_INTERNAL_1f9d9500_4_k_cu_f1cc6596_230284cuda3std3__442_GLOBAL__N__1f9d9500_4_k_cu_f1cc6596_230286ignoreE:
	.zero		1
	.type		_ZN40_INTERNAL_1f9d9500_4_k_cu_f1cc6596_230284cute7productE,@object
	.size		_ZN40_INTERNAL_1f9d9500_4_k_cu_f1cc6596_230284cute7productE,(_ZN40_INTERNAL_1f9d9500_4_k_cu_f1cc6596_230284cuda3std3__45__cpo3endE - _ZN40_INTERNAL_1f9d9500_4_k_cu_f1cc6596_230284cute7productE)
_ZN40_INTERNAL_1f9d9500_4_k_cu_f1cc6596_230284cute7productE:
	.zero		1
	.type		_ZN40_INTERNAL_1f9d9500_4_k_cu_f1cc6596_230284cuda3std3__45__cpo3endE,@object
	.size		_ZN40_INTERNAL_1f9d9500_4_k_cu_f1cc6596_230284cuda3std3__45__cpo3endE,(_ZN40_INTERNAL_1f9d9500_4_k_cu_f1cc6596_230284cuda3std3__419piecewise_constructE - _ZN40_INTERNAL_1f9d9500_4_k_cu_f1cc6596_230284cuda3std3__45__cpo3endE)
_ZN40_INTERNAL_1f9d9500_4_k_cu_f1cc6596_230284cuda3std3__45__cpo3endE:
	.zero		1
	.type		_ZN40_INTERNAL_1f9d9500_4_k_cu_f1cc6596_230284cuda3std3__419piecewise_constructE,@object
	.size		_ZN40_INTERNAL_1f9d9500_4_k_cu_f1cc6596_230284cuda3std3__419piecewise_constructE,(_ZN40_INTERNAL_1f9d9500_4_k_cu_f1cc6596_230284cuda3std3__45__cpo4cendE - _ZN40_INTERNAL_1f9d9500_4_k_cu_f1cc6596_230284cuda3std3__419piecewise_constructE)
_ZN40_INTERNAL_1f9d9500_4_k_cu_f1cc6596_230284cuda3std3__419piecewise_constructE:
	.zero		1
	.type		_ZN40_INTERNAL_1f9d9500_4_k_cu_f1cc6596_230284cuda3std3__45__cpo4cendE,@object
	.size		_ZN40_INTERNAL_1f9d9500_4_k_cu_f1cc6596_230284cuda3std3__45__cpo4cendE,(_ZN40_INTERNAL_1f9d9500_4_k_cu_f1cc6596_230284cuda3std6ranges3__45__cpo4swapE - _ZN40_INTERNAL_1f9d9500_4_k_cu_f1cc6596_230284cuda3std3__45__cpo4cendE)
_ZN40_INTERNAL_1f9d9500_4_k_cu_f1cc6596_230284cuda3std3__45__cpo4cendE:
	.zero		1
	.type		_ZN40_INTERNAL_1f9d9500_4_k_cu_f1cc6596_230284cuda3std6ranges3__45__cpo4swapE,@object
	.size		_ZN40_INTERNAL_1f9d9500_4_k_cu_f1cc6596_230284cuda3std6ranges3__45__cpo4swapE,(.L_11 - _ZN40_INTERNAL_1f9d9500_4_k_cu_f1cc6596_230284cuda3std6ranges3__45__cpo4swapE)
_ZN40_INTERNAL_1f9d9500_4_k_cu_f1cc6596_230284cuda3std6ranges3__45__cpo4swapE:
	.zero		1
.L_11:


//--------------------- .nv.constant0._ZN7cutlass13device_kernelINS_4gemm6kernel13GemmUniversalIN4cute5tupleIJiiiiEEENS1_10collective13CollectiveMmaINS1_35MainloopSm100TmaUmmaWarpSpecializedILi20ELi2ELi4ENS5_IJNS4_1CILi4EEENSA_ILi1EEESC_EEEEENS5_IJNSA_ILi64EEENSA_ILi256EEENSA_ILi32EEEEEEaNS5_IJlSC_lEEEaSJ_NS4_8TiledMMAINS4_8MMA_AtomIJNS4_15SM100_MMA_S8_SSIaaiLi64ELi256ELNS4_4UMMA5MajorE0ELSO_0ELNSN_8SaturateE0EEEEEENS4_6LayoutINS5_IJSC_SC_SC_EEENS5_IJNSA_ILi0EEESU_SU_EEEEENS5_IJNS4_10UnderscoreESX_SX_EEEEENS4_13SM90_TMA_LOADENS4_14ComposedLayoutINS4_7SwizzleILi1ELi4ELi3EEENS4_18smem_ptr_flag_bitsILi8EEENSS_INS5_IJNSA_ILi8EEESH_EEENS5_IJSH_SC_EEEEEEEvNS4_8identityENS4_23SM90_TMA_LOAD_MULTICASTES1A_vS1B_EENS_8epilogue10collective18CollectiveEpilogueINS1E_23Sm100TmaWarpSpecializedILi4ELi2ELi32ELb0ELb0EEEJSI_NS5_IJNSS_ISF_SC_EES1J_EEEaSJ_aSJ_NS1E_6fusion15FusionCallbacksIS1I_NS1L_17LinearCombinationIaiaiLNS_15FloatRoundStyleE2EEESI_S1K_JEEENS4_5SM1004TMEM4LOAD26SM100_TMEM_LOAD_16dp32b32xES10_NS11_INS12_ILi2ELi4ELi3EEES15_NSS_INS5_IJS16_SF_EEENS5_IJSF_SC_EEEEEEENS4_39AutoVectorizingCopyWithAssumedAlignmentILi128EEENS4_14SM90_TMA_STOREES1Z_S21_S21_EEEvvEEEEvNT_6ParamsE --------------------------
	.section	.nv.constant0._ZN7cutlass13device_kernelINS_4gemm6kernel13GemmUniversalIN4cute5tupleIJiiiiEEENS1_10collective13CollectiveMmaINS1_35MainloopSm100TmaUmmaWarpSpecializedILi20ELi2ELi4ENS5_IJNS4_1CILi4EEENSA_ILi1EEESC_EEEEENS5_IJNSA_ILi64EEENSA_ILi256EEENSA_ILi32EEEEEEaNS5_IJlSC_lEEEaSJ_NS4_8TiledMMAINS4_8MMA_AtomIJNS4_15SM100_MMA_S8_SSIaaiLi64ELi256ELNS4_4UMMA5MajorE0ELSO_0ELNSN_8SaturateE0EEEEEENS4_6LayoutINS5_IJSC_SC_SC_EEENS5_IJNSA_ILi0EEESU_SU_EEEEENS5_IJNS4_10UnderscoreESX_SX_EEEEENS4_13SM90_TMA_LOADENS4_14ComposedLayoutINS4_7SwizzleILi1ELi4ELi3EEENS4_18smem_ptr_flag_bitsILi8EEENSS_INS5_IJNSA_ILi8EEESH_EEENS5_IJSH_SC_EEEEEEEvNS4_8identityENS4_23SM90_TMA_LOAD_MULTICASTES1A_vS1B_EENS_8epilogue10collective18CollectiveEpilogueINS1E_23Sm100TmaWarpSpecializedILi4ELi2ELi32ELb0ELb0EEEJSI_NS5_IJNSS_ISF_SC_EES1J_EEEaSJ_aSJ_NS1E_6fusion15FusionCallbacksIS1I_NS1L_17LinearCombinationIaiaiLNS_15FloatRoundStyleE2EEESI_S1K_JEEENS4_5SM1004TMEM4LOAD26SM100_TMEM_LOAD_16dp32b32xES10_NS11_INS12_ILi2ELi4ELi3EEES15_NSS_INS5_IJS16_SF_EEENS5_IJSF_SC_EEEEEEENS4_39AutoVectorizingCopyWithAssumedAlignmentILi128EEENS4_14SM90_TMA_STOREES1Z_S21_S21_EEEvvEEEEvNT_6ParamsE,"a",@progbits
	.sectionflags	@""
	.align	4
.nv.constant0._ZN7cutlass13device_kernelINS_4gemm6kernel13GemmUniversalIN4cute5tupleIJiiiiEEENS1_10collective13CollectiveMmaINS1_35MainloopSm100TmaUmmaWarpSpecializedILi20ELi2ELi4ENS5_IJNS4_1CILi4EEENSA_ILi1EEESC_EEEEENS5_IJNSA_ILi64EEENSA_ILi256EEENSA_ILi32EEEEEEaNS5_IJlSC_lEEEaSJ_NS4_8TiledMMAINS4_8MMA_AtomIJNS4_15SM100_MMA_S8_SSIaaiLi64ELi256ELNS4_4UMMA5MajorE0ELSO_0ELNSN_8SaturateE0EEEEEENS4_6LayoutINS5_IJSC_SC_SC_EEENS5_IJNSA_ILi0EEESU_SU_EEEEENS5_IJNS4_10UnderscoreESX_SX_EEEEENS4_13SM90_TMA_LOADENS4_14ComposedLayoutINS4_7SwizzleILi1ELi4ELi3EEENS4_18smem_ptr_flag_bitsILi8EEENSS_INS5_IJNSA_ILi8EEESH_EEENS5_IJSH_SC_EEEEEEEvNS4_8identityENS4_23SM90_TMA_LOAD_MULTICASTES1A_vS1B_EENS_8epilogue10collective18CollectiveEpilogueINS1E_23Sm100TmaWarpSpecializedILi4ELi2ELi32ELb0ELb0EEEJSI_NS5_IJNSS_ISF_SC_EES1J_EEEaSJ_aSJ_NS1E_6fusion15FusionCallbacksIS1I_NS1L_17LinearCombinationIaiaiLNS_15FloatRoundStyleE2EEESI_S1K_JEEENS4_5SM1004TMEM4LOAD26SM100_TMEM_LOAD_16dp32b32xES10_NS11_INS12_ILi2ELi4ELi3EEES15_NSS_INS5_IJS16_SF_EEENS5_IJSF_SC_EEEEEEENS4_39AutoVectorizingCopyWithAssumedAlignmentILi128EEENS4_14SM90_TMA_STOREES1Z_S21_S21_EEEvvEEEEvNT_6ParamsE:
	.zero		2944


//--------------------- SYMBOLS --------------------------

	.type		.nv.reservedSmem.offset0,@object
	.size		.nv.reservedSmem.offset0,0x4
	.type		.nv.reservedSmem.cap,@object
	.size		.nv.reservedSmem.cap,0x4
	.type		__assertfail,@function
